//
// Generated by NVIDIA NVVM Compiler
//
// Compiler Build ID: CL-36424714
// Cuda compilation tools, release 13.0, V13.0.88
// Based on NVVM 20.0.0
//

.version 9.0
.target sm_100
.address_size 64

	// .globl	_Z20fusedDropoutResidualPfPKfS1_fmi
.global .align 4 .b8 precalc_xorwow_matrix[102400];
.global .align 4 .b8 precalc_xorwow_offset_matrix[102400];
.global .align 4 .b8 mrg32k3aM1[2304];
.global .align 4 .b8 mrg32k3aM2[2304];
.global .align 4 .b8 mrg32k3aM1SubSeq[2016];
.global .align 4 .b8 mrg32k3aM2SubSeq[2016];
.global .align 4 .b8 mrg32k3aM1Seq[2304];
.global .align 4 .b8 mrg32k3aM2Seq[2304];
.const .align 8 .b8 __cr_lgamma_table[72];

.visible .entry _Z20fusedDropoutResidualPfPKfS1_fmi(
	.param .u64 .ptr .align 1 _Z20fusedDropoutResidualPfPKfS1_fmi_param_0,
	.param .u64 .ptr .align 1 _Z20fusedDropoutResidualPfPKfS1_fmi_param_1,
	.param .u64 .ptr .align 1 _Z20fusedDropoutResidualPfPKfS1_fmi_param_2,
	.param .f32 _Z20fusedDropoutResidualPfPKfS1_fmi_param_3,
	.param .u64 _Z20fusedDropoutResidualPfPKfS1_fmi_param_4,
	.param .u32 _Z20fusedDropoutResidualPfPKfS1_fmi_param_5
)
{
	.local .align 8 .b8 	__local_depot0[48];
	.reg .b64 	%SP;
	.reg .b64 	%SPL;
	.reg .pred 	%p<65>;
	.reg .b32 	%r<1199>;
	.reg .b32 	%f<12>;
	.reg .b64 	%rd<35>;

	mov.u64 	%SPL, __local_depot0;
	ld.param.u64 	%rd11, [_Z20fusedDropoutResidualPfPKfS1_fmi_param_1];
	ld.param.u64 	%rd12, [_Z20fusedDropoutResidualPfPKfS1_fmi_param_2];
	ld.param.f32 	%f1, [_Z20fusedDropoutResidualPfPKfS1_fmi_param_3];
	ld.param.u64 	%rd13, [_Z20fusedDropoutResidualPfPKfS1_fmi_param_4];
	ld.param.u32 	%r541, [_Z20fusedDropoutResidualPfPKfS1_fmi_param_5];
	mov.u32 	%r542, %ctaid.x;
	mov.u32 	%r543, %ntid.x;
	mov.u32 	%r544, %tid.x;
	mad.lo.s32 	%r1, %r542, %r543, %r544;
	setp.ge.s32 	%p1, %r1, %r541;
	@%p1 bra 	$L__BB0_117;
	add.u64 	%rd1, %SPL, 0;
	cvt.s64.s32 	%rd2, %r1;
	cvt.u32.u64 	%r545, %rd13;
	xor.b32  	%r546, %r545, -1429050551;
	mul.lo.s32 	%r547, %r546, 1099087573;
	{ .reg .b32 tmp; mov.b64 {tmp, %r548}, %rd13; }
	xor.b32  	%r549, %r548, -136515619;
	mul.lo.s32 	%r550, %r549, -1703105765;
	add.s32 	%r551, %r547, %r550;
	add.s32 	%r2, %r551, 6615241;
	add.s32 	%r935, %r547, 123456789;
	st.local.v2.u32 	[%rd1], {%r2, %r935};
	xor.b32  	%r552, %r547, 362436069;
	add.s32 	%r553, %r550, 521288629;
	st.local.v2.u32 	[%rd1+8], {%r552, %r553};
	xor.b32  	%r554, %r550, 88675123;
	add.s32 	%r931, %r547, 5783321;
	st.local.v2.u32 	[%rd1+16], {%r554, %r931};
	setp.eq.s32 	%p2, %r1, 0;
	@%p2 bra 	$L__BB0_116;
	mov.b32 	%r918, 0;
	mov.u64 	%rd34, %rd2;
$L__BB0_3:
	mov.u64 	%rd3, %rd34;
	and.b64  	%rd4, %rd3, 3;
	setp.eq.s64 	%p3, %rd4, 0;
	@%p3 bra 	$L__BB0_115;
	mul.wide.u32 	%rd15, %r918, 3200;
	mov.u64 	%rd16, precalc_xorwow_matrix;
	add.s64 	%rd5, %rd16, %rd15;
	mov.b32 	%r931, 0;
	mov.u32 	%r932, %r931;
	mov.u32 	%r933, %r931;
	mov.u32 	%r934, %r931;
	mov.u32 	%r935, %r931;
	mov.u32 	%r924, %r931;
$L__BB0_5:
	mul.wide.u32 	%rd17, %r924, 4;
	add.s64 	%rd18, %rd1, %rd17;
	ld.local.u32 	%r14, [%rd18+4];
	shl.b32 	%r15, %r924, 5;
	mov.b32 	%r930, 0;
$L__BB0_6:
	.pragma "nounroll";
	shr.u32 	%r558, %r14, %r930;
	and.b32  	%r559, %r558, 1;
	setp.eq.b32 	%p4, %r559, 1;
	not.pred 	%p5, %p4;
	add.s32 	%r560, %r15, %r930;
	mul.lo.s32 	%r561, %r560, 5;
	mul.wide.u32 	%rd19, %r561, 4;
	add.s64 	%rd6, %rd5, %rd19;
	@%p5 bra 	$L__BB0_8;
	ld.global.nc.u32 	%r562, [%rd6];
	xor.b32  	%r935, %r935, %r562;
	ld.global.nc.u32 	%r563, [%rd6+4];
	xor.b32  	%r934, %r934, %r563;
	ld.global.nc.u32 	%r564, [%rd6+8];
	xor.b32  	%r933, %r933, %r564;
	ld.global.nc.u32 	%r565, [%rd6+12];
	xor.b32  	%r932, %r932, %r565;
	ld.global.nc.u32 	%r566, [%rd6+16];
	xor.b32  	%r931, %r931, %r566;
$L__BB0_8:
	and.b32  	%r568, %r558, 2;
	setp.eq.s32 	%p6, %r568, 0;
	@%p6 bra 	$L__BB0_10;
	ld.global.nc.u32 	%r569, [%rd6+20];
	xor.b32  	%r935, %r935, %r569;
	ld.global.nc.u32 	%r570, [%rd6+24];
	xor.b32  	%r934, %r934, %r570;
	ld.global.nc.u32 	%r571, [%rd6+28];
	xor.b32  	%r933, %r933, %r571;
	ld.global.nc.u32 	%r572, [%rd6+32];
	xor.b32  	%r932, %r932, %r572;
	ld.global.nc.u32 	%r573, [%rd6+36];
	xor.b32  	%r931, %r931, %r573;
$L__BB0_10:
	and.b32  	%r575, %r558, 4;
	setp.eq.s32 	%p7, %r575, 0;
	@%p7 bra 	$L__BB0_12;
	ld.global.nc.u32 	%r576, [%rd6+40];
	xor.b32  	%r935, %r935, %r576;
	ld.global.nc.u32 	%r577, [%rd6+44];
	xor.b32  	%r934, %r934, %r577;
	ld.global.nc.u32 	%r578, [%rd6+48];
	xor.b32  	%r933, %r933, %r578;
	ld.global.nc.u32 	%r579, [%rd6+52];
	xor.b32  	%r932, %r932, %r579;
	ld.global.nc.u32 	%r580, [%rd6+56];
	xor.b32  	%r931, %r931, %r580;
$L__BB0_12:
	and.b32  	%r582, %r558, 8;
	setp.eq.s32 	%p8, %r582, 0;
	@%p8 bra 	$L__BB0_14;
	ld.global.nc.u32 	%r583, [%rd6+60];
	xor.b32  	%r935, %r935, %r583;
	ld.global.nc.u32 	%r584, [%rd6+64];
	xor.b32  	%r934, %r934, %r584;
	ld.global.nc.u32 	%r585, [%rd6+68];
	xor.b32  	%r933, %r933, %r585;
	ld.global.nc.u32 	%r586, [%rd6+72];
	xor.b32  	%r932, %r932, %r586;
	ld.global.nc.u32 	%r587, [%rd6+76];
	xor.b32  	%r931, %r931, %r587;
$L__BB0_14:
	and.b32  	%r589, %r558, 16;
	setp.eq.s32 	%p9, %r589, 0;
	@%p9 bra 	$L__BB0_16;
	ld.global.nc.u32 	%r590, [%rd6+80];
	xor.b32  	%r935, %r935, %r590;
	ld.global.nc.u32 	%r591, [%rd6+84];
	xor.b32  	%r934, %r934, %r591;
	ld.global.nc.u32 	%r592, [%rd6+88];
	xor.b32  	%r933, %r933, %r592;
	ld.global.nc.u32 	%r593, [%rd6+92];
	xor.b32  	%r932, %r932, %r593;
	ld.global.nc.u32 	%r594, [%rd6+96];
	xor.b32  	%r931, %r931, %r594;
$L__BB0_16:
	and.b32  	%r596, %r558, 32;
	setp.eq.s32 	%p10, %r596, 0;
	@%p10 bra 	$L__BB0_18;
	ld.global.nc.u32 	%r597, [%rd6+100];
	xor.b32  	%r935, %r935, %r597;
	ld.global.nc.u32 	%r598, [%rd6+104];
	xor.b32  	%r934, %r934, %r598;
	ld.global.nc.u32 	%r599, [%rd6+108];
	xor.b32  	%r933, %r933, %r599;
	ld.global.nc.u32 	%r600, [%rd6+112];
	xor.b32  	%r932, %r932, %r600;
	ld.global.nc.u32 	%r601, [%rd6+116];
	xor.b32  	%r931, %r931, %r601;
$L__BB0_18:
	and.b32  	%r603, %r558, 64;
	setp.eq.s32 	%p11, %r603, 0;
	@%p11 bra 	$L__BB0_20;
	ld.global.nc.u32 	%r604, [%rd6+120];
	xor.b32  	%r935, %r935, %r604;
	ld.global.nc.u32 	%r605, [%rd6+124];
	xor.b32  	%r934, %r934, %r605;
	ld.global.nc.u32 	%r606, [%rd6+128];
	xor.b32  	%r933, %r933, %r606;
	ld.global.nc.u32 	%r607, [%rd6+132];
	xor.b32  	%r932, %r932, %r607;
	ld.global.nc.u32 	%r608, [%rd6+136];
	xor.b32  	%r931, %r931, %r608;
$L__BB0_20:
	and.b32  	%r610, %r558, 128;
	setp.eq.s32 	%p12, %r610, 0;
	@%p12 bra 	$L__BB0_22;
	ld.global.nc.u32 	%r611, [%rd6+140];
	xor.b32  	%r935, %r935, %r611;
	ld.global.nc.u32 	%r612, [%rd6+144];
	xor.b32  	%r934, %r934, %r612;
	ld.global.nc.u32 	%r613, [%rd6+148];
	xor.b32  	%r933, %r933, %r613;
	ld.global.nc.u32 	%r614, [%rd6+152];
	xor.b32  	%r932, %r932, %r614;
	ld.global.nc.u32 	%r615, [%rd6+156];
	xor.b32  	%r931, %r931, %r615;
$L__BB0_22:
	and.b32  	%r617, %r558, 256;
	setp.eq.s32 	%p13, %r617, 0;
	@%p13 bra 	$L__BB0_24;
	ld.global.nc.u32 	%r618, [%rd6+160];
	xor.b32  	%r935, %r935, %r618;
	ld.global.nc.u32 	%r619, [%rd6+164];
	xor.b32  	%r934, %r934, %r619;
	ld.global.nc.u32 	%r620, [%rd6+168];
	xor.b32  	%r933, %r933, %r620;
	ld.global.nc.u32 	%r621, [%rd6+172];
	xor.b32  	%r932, %r932, %r621;
	ld.global.nc.u32 	%r622, [%rd6+176];
	xor.b32  	%r931, %r931, %r622;
$L__BB0_24:
	and.b32  	%r624, %r558, 512;
	setp.eq.s32 	%p14, %r624, 0;
	@%p14 bra 	$L__BB0_26;
	ld.global.nc.u32 	%r625, [%rd6+180];
	xor.b32  	%r935, %r935, %r625;
	ld.global.nc.u32 	%r626, [%rd6+184];
	xor.b32  	%r934, %r934, %r626;
	ld.global.nc.u32 	%r627, [%rd6+188];
	xor.b32  	%r933, %r933, %r627;
	ld.global.nc.u32 	%r628, [%rd6+192];
	xor.b32  	%r932, %r932, %r628;
	ld.global.nc.u32 	%r629, [%rd6+196];
	xor.b32  	%r931, %r931, %r629;
$L__BB0_26:
	and.b32  	%r631, %r558, 1024;
	setp.eq.s32 	%p15, %r631, 0;
	@%p15 bra 	$L__BB0_28;
	ld.global.nc.u32 	%r632, [%rd6+200];
	xor.b32  	%r935, %r935, %r632;
	ld.global.nc.u32 	%r633, [%rd6+204];
	xor.b32  	%r934, %r934, %r633;
	ld.global.nc.u32 	%r634, [%rd6+208];
	xor.b32  	%r933, %r933, %r634;
	ld.global.nc.u32 	%r635, [%rd6+212];
	xor.b32  	%r932, %r932, %r635;
	ld.global.nc.u32 	%r636, [%rd6+216];
	xor.b32  	%r931, %r931, %r636;
$L__BB0_28:
	and.b32  	%r638, %r558, 2048;
	setp.eq.s32 	%p16, %r638, 0;
	@%p16 bra 	$L__BB0_30;
	ld.global.nc.u32 	%r639, [%rd6+220];
	xor.b32  	%r935, %r935, %r639;
	ld.global.nc.u32 	%r640, [%rd6+224];
	xor.b32  	%r934, %r934, %r640;
	ld.global.nc.u32 	%r641, [%rd6+228];
	xor.b32  	%r933, %r933, %r641;
	ld.global.nc.u32 	%r642, [%rd6+232];
	xor.b32  	%r932, %r932, %r642;
	ld.global.nc.u32 	%r643, [%rd6+236];
	xor.b32  	%r931, %r931, %r643;
$L__BB0_30:
	and.b32  	%r645, %r558, 4096;
	setp.eq.s32 	%p17, %r645, 0;
	@%p17 bra 	$L__BB0_32;
	ld.global.nc.u32 	%r646, [%rd6+240];
	xor.b32  	%r935, %r935, %r646;
	ld.global.nc.u32 	%r647, [%rd6+244];
	xor.b32  	%r934, %r934, %r647;
	ld.global.nc.u32 	%r648, [%rd6+248];
	xor.b32  	%r933, %r933, %r648;
	ld.global.nc.u32 	%r649, [%rd6+252];
	xor.b32  	%r932, %r932, %r649;
	ld.global.nc.u32 	%r650, [%rd6+256];
	xor.b32  	%r931, %r931, %r650;
$L__BB0_32:
	and.b32  	%r652, %r558, 8192;
	setp.eq.s32 	%p18, %r652, 0;
	@%p18 bra 	$L__BB0_34;
	ld.global.nc.u32 	%r653, [%rd6+260];
	xor.b32  	%r935, %r935, %r653;
	ld.global.nc.u32 	%r654, [%rd6+264];
	xor.b32  	%r934, %r934, %r654;
	ld.global.nc.u32 	%r655, [%rd6+268];
	xor.b32  	%r933, %r933, %r655;
	ld.global.nc.u32 	%r656, [%rd6+272];
	xor.b32  	%r932, %r932, %r656;
	ld.global.nc.u32 	%r657, [%rd6+276];
	xor.b32  	%r931, %r931, %r657;
$L__BB0_34:
	and.b32  	%r659, %r558, 16384;
	setp.eq.s32 	%p19, %r659, 0;
	@%p19 bra 	$L__BB0_36;
	ld.global.nc.u32 	%r660, [%rd6+280];
	xor.b32  	%r935, %r935, %r660;
	ld.global.nc.u32 	%r661, [%rd6+284];
	xor.b32  	%r934, %r934, %r661;
	ld.global.nc.u32 	%r662, [%rd6+288];
	xor.b32  	%r933, %r933, %r662;
	ld.global.nc.u32 	%r663, [%rd6+292];
	xor.b32  	%r932, %r932, %r663;
	ld.global.nc.u32 	%r664, [%rd6+296];
	xor.b32  	%r931, %r931, %r664;
$L__BB0_36:
	and.b32  	%r666, %r558, 32768;
	setp.eq.s32 	%p20, %r666, 0;
	@%p20 bra 	$L__BB0_38;
	ld.global.nc.u32 	%r667, [%rd6+300];
	xor.b32  	%r935, %r935, %r667;
	ld.global.nc.u32 	%r668, [%rd6+304];
	xor.b32  	%r934, %r934, %r668;
	ld.global.nc.u32 	%r669, [%rd6+308];
	xor.b32  	%r933, %r933, %r669;
	ld.global.nc.u32 	%r670, [%rd6+312];
	xor.b32  	%r932, %r932, %r670;
	ld.global.nc.u32 	%r671, [%rd6+316];
	xor.b32  	%r931, %r931, %r671;
$L__BB0_38:
	add.s32 	%r930, %r930, 16;
	setp.ne.s32 	%p21, %r930, 32;
	@%p21 bra 	$L__BB0_6;
	mad.lo.s32 	%r672, %r924, -31, %r15;
	add.s32 	%r924, %r672, 1;
	setp.ne.s32 	%p22, %r924, 5;
	@%p22 bra 	$L__BB0_5;
	st.local.u32 	[%rd1+4], %r935;
	st.local.v2.u32 	[%rd1+8], {%r934, %r933};
	st.local.v2.u32 	[%rd1+16], {%r932, %r931};
	setp.eq.s64 	%p23, %rd4, 1;
	@%p23 bra 	$L__BB0_115;
	mov.b32 	%r931, 0;
	mov.u32 	%r1024, %r931;
	mov.u32 	%r1025, %r931;
	mov.u32 	%r1026, %r931;
	mov.u32 	%r935, %r931;
	mov.u32 	%r1016, %r931;
$L__BB0_42:
	mul.wide.u32 	%rd20, %r1016, 4;
	add.s64 	%rd21, %rd1, %rd20;
	ld.local.u32 	%r190, [%rd21+4];
	shl.b32 	%r191, %r1016, 5;
	mov.b32 	%r1022, 0;
$L__BB0_43:
	.pragma "nounroll";
	shr.u32 	%r675, %r190, %r1022;
	and.b32  	%r676, %r675, 1;
	setp.eq.b32 	%p24, %r676, 1;
	not.pred 	%p25, %p24;
	add.s32 	%r677, %r191, %r1022;
	mul.lo.s32 	%r678, %r677, 5;
	mul.wide.u32 	%rd22, %r678, 4;
	add.s64 	%rd7, %rd5, %rd22;
	@%p25 bra 	$L__BB0_45;
	ld.global.nc.u32 	%r679, [%rd7];
	xor.b32  	%r935, %r935, %r679;
	ld.global.nc.u32 	%r680, [%rd7+4];
	xor.b32  	%r1026, %r1026, %r680;
	ld.global.nc.u32 	%r681, [%rd7+8];
	xor.b32  	%r1025, %r1025, %r681;
	ld.global.nc.u32 	%r682, [%rd7+12];
	xor.b32  	%r1024, %r1024, %r682;
	ld.global.nc.u32 	%r683, [%rd7+16];
	xor.b32  	%r931, %r931, %r683;
$L__BB0_45:
	and.b32  	%r685, %r675, 2;
	setp.eq.s32 	%p26, %r685, 0;
	@%p26 bra 	$L__BB0_47;
	ld.global.nc.u32 	%r686, [%rd7+20];
	xor.b32  	%r935, %r935, %r686;
	ld.global.nc.u32 	%r687, [%rd7+24];
	xor.b32  	%r1026, %r1026, %r687;
	ld.global.nc.u32 	%r688, [%rd7+28];
	xor.b32  	%r1025, %r1025, %r688;
	ld.global.nc.u32 	%r689, [%rd7+32];
	xor.b32  	%r1024, %r1024, %r689;
	ld.global.nc.u32 	%r690, [%rd7+36];
	xor.b32  	%r931, %r931, %r690;
$L__BB0_47:
	and.b32  	%r692, %r675, 4;
	setp.eq.s32 	%p27, %r692, 0;
	@%p27 bra 	$L__BB0_49;
	ld.global.nc.u32 	%r693, [%rd7+40];
	xor.b32  	%r935, %r935, %r693;
	ld.global.nc.u32 	%r694, [%rd7+44];
	xor.b32  	%r1026, %r1026, %r694;
	ld.global.nc.u32 	%r695, [%rd7+48];
	xor.b32  	%r1025, %r1025, %r695;
	ld.global.nc.u32 	%r696, [%rd7+52];
	xor.b32  	%r1024, %r1024, %r696;
	ld.global.nc.u32 	%r697, [%rd7+56];
	xor.b32  	%r931, %r931, %r697;
$L__BB0_49:
	and.b32  	%r699, %r675, 8;
	setp.eq.s32 	%p28, %r699, 0;
	@%p28 bra 	$L__BB0_51;
	ld.global.nc.u32 	%r700, [%rd7+60];
	xor.b32  	%r935, %r935, %r700;
	ld.global.nc.u32 	%r701, [%rd7+64];
	xor.b32  	%r1026, %r1026, %r701;
	ld.global.nc.u32 	%r702, [%rd7+68];
	xor.b32  	%r1025, %r1025, %r702;
	ld.global.nc.u32 	%r703, [%rd7+72];
	xor.b32  	%r1024, %r1024, %r703;
	ld.global.nc.u32 	%r704, [%rd7+76];
	xor.b32  	%r931, %r931, %r704;
$L__BB0_51:
	and.b32  	%r706, %r675, 16;
	setp.eq.s32 	%p29, %r706, 0;
	@%p29 bra 	$L__BB0_53;
	ld.global.nc.u32 	%r707, [%rd7+80];
	xor.b32  	%r935, %r935, %r707;
	ld.global.nc.u32 	%r708, [%rd7+84];
	xor.b32  	%r1026, %r1026, %r708;
	ld.global.nc.u32 	%r709, [%rd7+88];
	xor.b32  	%r1025, %r1025, %r709;
	ld.global.nc.u32 	%r710, [%rd7+92];
	xor.b32  	%r1024, %r1024, %r710;
	ld.global.nc.u32 	%r711, [%rd7+96];
	xor.b32  	%r931, %r931, %r711;
$L__BB0_53:
	and.b32  	%r713, %r675, 32;
	setp.eq.s32 	%p30, %r713, 0;
	@%p30 bra 	$L__BB0_55;
	ld.global.nc.u32 	%r714, [%rd7+100];
	xor.b32  	%r935, %r935, %r714;
	ld.global.nc.u32 	%r715, [%rd7+104];
	xor.b32  	%r1026, %r1026, %r715;
	ld.global.nc.u32 	%r716, [%rd7+108];
	xor.b32  	%r1025, %r1025, %r716;
	ld.global.nc.u32 	%r717, [%rd7+112];
	xor.b32  	%r1024, %r1024, %r717;
	ld.global.nc.u32 	%r718, [%rd7+116];
	xor.b32  	%r931, %r931, %r718;
$L__BB0_55:
	and.b32  	%r720, %r675, 64;
	setp.eq.s32 	%p31, %r720, 0;
	@%p31 bra 	$L__BB0_57;
	ld.global.nc.u32 	%r721, [%rd7+120];
	xor.b32  	%r935, %r935, %r721;
	ld.global.nc.u32 	%r722, [%rd7+124];
	xor.b32  	%r1026, %r1026, %r722;
	ld.global.nc.u32 	%r723, [%rd7+128];
	xor.b32  	%r1025, %r1025, %r723;
	ld.global.nc.u32 	%r724, [%rd7+132];
	xor.b32  	%r1024, %r1024, %r724;
	ld.global.nc.u32 	%r725, [%rd7+136];
	xor.b32  	%r931, %r931, %r725;
$L__BB0_57:
	and.b32  	%r727, %r675, 128;
	setp.eq.s32 	%p32, %r727, 0;
	@%p32 bra 	$L__BB0_59;
	ld.global.nc.u32 	%r728, [%rd7+140];
	xor.b32  	%r935, %r935, %r728;
	ld.global.nc.u32 	%r729, [%rd7+144];
	xor.b32  	%r1026, %r1026, %r729;
	ld.global.nc.u32 	%r730, [%rd7+148];
	xor.b32  	%r1025, %r1025, %r730;
	ld.global.nc.u32 	%r731, [%rd7+152];
	xor.b32  	%r1024, %r1024, %r731;
	ld.global.nc.u32 	%r732, [%rd7+156];
	xor.b32  	%r931, %r931, %r732;
$L__BB0_59:
	and.b32  	%r734, %r675, 256;
	setp.eq.s32 	%p33, %r734, 0;
	@%p33 bra 	$L__BB0_61;
	ld.global.nc.u32 	%r735, [%rd7+160];
	xor.b32  	%r935, %r935, %r735;
	ld.global.nc.u32 	%r736, [%rd7+164];
	xor.b32  	%r1026, %r1026, %r736;
	ld.global.nc.u32 	%r737, [%rd7+168];
	xor.b32  	%r1025, %r1025, %r737;
	ld.global.nc.u32 	%r738, [%rd7+172];
	xor.b32  	%r1024, %r1024, %r738;
	ld.global.nc.u32 	%r739, [%rd7+176];
	xor.b32  	%r931, %r931, %r739;
$L__BB0_61:
	and.b32  	%r741, %r675, 512;
	setp.eq.s32 	%p34, %r741, 0;
	@%p34 bra 	$L__BB0_63;
	ld.global.nc.u32 	%r742, [%rd7+180];
	xor.b32  	%r935, %r935, %r742;
	ld.global.nc.u32 	%r743, [%rd7+184];
	xor.b32  	%r1026, %r1026, %r743;
	ld.global.nc.u32 	%r744, [%rd7+188];
	xor.b32  	%r1025, %r1025, %r744;
	ld.global.nc.u32 	%r745, [%rd7+192];
	xor.b32  	%r1024, %r1024, %r745;
	ld.global.nc.u32 	%r746, [%rd7+196];
	xor.b32  	%r931, %r931, %r746;
$L__BB0_63:
	and.b32  	%r748, %r675, 1024;
	setp.eq.s32 	%p35, %r748, 0;
	@%p35 bra 	$L__BB0_65;
	ld.global.nc.u32 	%r749, [%rd7+200];
	xor.b32  	%r935, %r935, %r749;
	ld.global.nc.u32 	%r750, [%rd7+204];
	xor.b32  	%r1026, %r1026, %r750;
	ld.global.nc.u32 	%r751, [%rd7+208];
	xor.b32  	%r1025, %r1025, %r751;
	ld.global.nc.u32 	%r752, [%rd7+212];
	xor.b32  	%r1024, %r1024, %r752;
	ld.global.nc.u32 	%r753, [%rd7+216];
	xor.b32  	%r931, %r931, %r753;
$L__BB0_65:
	and.b32  	%r755, %r675, 2048;
	setp.eq.s32 	%p36, %r755, 0;
	@%p36 bra 	$L__BB0_67;
	ld.global.nc.u32 	%r756, [%rd7+220];
	xor.b32  	%r935, %r935, %r756;
	ld.global.nc.u32 	%r757, [%rd7+224];
	xor.b32  	%r1026, %r1026, %r757;
	ld.global.nc.u32 	%r758, [%rd7+228];
	xor.b32  	%r1025, %r1025, %r758;
	ld.global.nc.u32 	%r759, [%rd7+232];
	xor.b32  	%r1024, %r1024, %r759;
	ld.global.nc.u32 	%r760, [%rd7+236];
	xor.b32  	%r931, %r931, %r760;
$L__BB0_67:
	and.b32  	%r762, %r675, 4096;
	setp.eq.s32 	%p37, %r762, 0;
	@%p37 bra 	$L__BB0_69;
	ld.global.nc.u32 	%r763, [%rd7+240];
	xor.b32  	%r935, %r935, %r763;
	ld.global.nc.u32 	%r764, [%rd7+244];
	xor.b32  	%r1026, %r1026, %r764;
	ld.global.nc.u32 	%r765, [%rd7+248];
	xor.b32  	%r1025, %r1025, %r765;
	ld.global.nc.u32 	%r766, [%rd7+252];
	xor.b32  	%r1024, %r1024, %r766;
	ld.global.nc.u32 	%r767, [%rd7+256];
	xor.b32  	%r931, %r931, %r767;
$L__BB0_69:
	and.b32  	%r769, %r675, 8192;
	setp.eq.s32 	%p38, %r769, 0;
	@%p38 bra 	$L__BB0_71;
	ld.global.nc.u32 	%r770, [%rd7+260];
	xor.b32  	%r935, %r935, %r770;
	ld.global.nc.u32 	%r771, [%rd7+264];
	xor.b32  	%r1026, %r1026, %r771;
	ld.global.nc.u32 	%r772, [%rd7+268];
	xor.b32  	%r1025, %r1025, %r772;
	ld.global.nc.u32 	%r773, [%rd7+272];
	xor.b32  	%r1024, %r1024, %r773;
	ld.global.nc.u32 	%r774, [%rd7+276];
	xor.b32  	%r931, %r931, %r774;
$L__BB0_71:
	and.b32  	%r776, %r675, 16384;
	setp.eq.s32 	%p39, %r776, 0;
	@%p39 bra 	$L__BB0_73;
	ld.global.nc.u32 	%r777, [%rd7+280];
	xor.b32  	%r935, %r935, %r777;
	ld.global.nc.u32 	%r778, [%rd7+284];
	xor.b32  	%r1026, %r1026, %r778;
	ld.global.nc.u32 	%r779, [%rd7+288];
	xor.b32  	%r1025, %r1025, %r779;
	ld.global.nc.u32 	%r780, [%rd7+292];
	xor.b32  	%r1024, %r1024, %r780;
	ld.global.nc.u32 	%r781, [%rd7+296];
	xor.b32  	%r931, %r931, %r781;
$L__BB0_73:
	and.b32  	%r783, %r675, 32768;
	setp.eq.s32 	%p40, %r783, 0;
	@%p40 bra 	$L__BB0_75;
	ld.global.nc.u32 	%r784, [%rd7+300];
	xor.b32  	%r935, %r935, %r784;
	ld.global.nc.u32 	%r785, [%rd7+304];
	xor.b32  	%r1026, %r1026, %r785;
	ld.global.nc.u32 	%r786, [%rd7+308];
	xor.b32  	%r1025, %r1025, %r786;
	ld.global.nc.u32 	%r787, [%rd7+312];
	xor.b32  	%r1024, %r1024, %r787;
	ld.global.nc.u32 	%r788, [%rd7+316];
	xor.b32  	%r931, %r931, %r788;
$L__BB0_75:
	add.s32 	%r1022, %r1022, 16;
	setp.ne.s32 	%p41, %r1022, 32;
	@%p41 bra 	$L__BB0_43;
	mad.lo.s32 	%r789, %r1016, -31, %r191;
	add.s32 	%r1016, %r789, 1;
	setp.ne.s32 	%p42, %r1016, 5;
	@%p42 bra 	$L__BB0_42;
	st.local.u32 	[%rd1+4], %r935;
	st.local.v2.u32 	[%rd1+8], {%r1026, %r1025};
	st.local.v2.u32 	[%rd1+16], {%r1024, %r931};
	setp.ne.s64 	%p43, %rd4, 3;
	@%p43 bra 	$L__BB0_115;
	mov.b32 	%r931, 0;
	mov.u32 	%r1116, %r931;
	mov.u32 	%r1117, %r931;
	mov.u32 	%r1118, %r931;
	mov.u32 	%r935, %r931;
	mov.u32 	%r1108, %r931;
$L__BB0_79:
	mul.wide.u32 	%rd23, %r1108, 4;
	add.s64 	%rd24, %rd1, %rd23;
	ld.local.u32 	%r366, [%rd24+4];
	shl.b32 	%r367, %r1108, 5;
	mov.b32 	%r1114, 0;
$L__BB0_80:
	.pragma "nounroll";
	shr.u32 	%r792, %r366, %r1114;
	and.b32  	%r793, %r792, 1;
	setp.eq.b32 	%p44, %r793, 1;
	not.pred 	%p45, %p44;
	add.s32 	%r794, %r367, %r1114;
	mul.lo.s32 	%r795, %r794, 5;
	mul.wide.u32 	%rd25, %r795, 4;
	add.s64 	%rd8, %rd5, %rd25;
	@%p45 bra 	$L__BB0_82;
	ld.global.nc.u32 	%r796, [%rd8];
	xor.b32  	%r935, %r935, %r796;
	ld.global.nc.u32 	%r797, [%rd8+4];
	xor.b32  	%r1118, %r1118, %r797;
	ld.global.nc.u32 	%r798, [%rd8+8];
	xor.b32  	%r1117, %r1117, %r798;
	ld.global.nc.u32 	%r799, [%rd8+12];
	xor.b32  	%r1116, %r1116, %r799;
	ld.global.nc.u32 	%r800, [%rd8+16];
	xor.b32  	%r931, %r931, %r800;
$L__BB0_82:
	and.b32  	%r802, %r792, 2;
	setp.eq.s32 	%p46, %r802, 0;
	@%p46 bra 	$L__BB0_84;
	ld.global.nc.u32 	%r803, [%rd8+20];
	xor.b32  	%r935, %r935, %r803;
	ld.global.nc.u32 	%r804, [%rd8+24];
	xor.b32  	%r1118, %r1118, %r804;
	ld.global.nc.u32 	%r805, [%rd8+28];
	xor.b32  	%r1117, %r1117, %r805;
	ld.global.nc.u32 	%r806, [%rd8+32];
	xor.b32  	%r1116, %r1116, %r806;
	ld.global.nc.u32 	%r807, [%rd8+36];
	xor.b32  	%r931, %r931, %r807;
$L__BB0_84:
	and.b32  	%r809, %r792, 4;
	setp.eq.s32 	%p47, %r809, 0;
	@%p47 bra 	$L__BB0_86;
	ld.global.nc.u32 	%r810, [%rd8+40];
	xor.b32  	%r935, %r935, %r810;
	ld.global.nc.u32 	%r811, [%rd8+44];
	xor.b32  	%r1118, %r1118, %r811;
	ld.global.nc.u32 	%r812, [%rd8+48];
	xor.b32  	%r1117, %r1117, %r812;
	ld.global.nc.u32 	%r813, [%rd8+52];
	xor.b32  	%r1116, %r1116, %r813;
	ld.global.nc.u32 	%r814, [%rd8+56];
	xor.b32  	%r931, %r931, %r814;
$L__BB0_86:
	and.b32  	%r816, %r792, 8;
	setp.eq.s32 	%p48, %r816, 0;
	@%p48 bra 	$L__BB0_88;
	ld.global.nc.u32 	%r817, [%rd8+60];
	xor.b32  	%r935, %r935, %r817;
	ld.global.nc.u32 	%r818, [%rd8+64];
	xor.b32  	%r1118, %r1118, %r818;
	ld.global.nc.u32 	%r819, [%rd8+68];
	xor.b32  	%r1117, %r1117, %r819;
	ld.global.nc.u32 	%r820, [%rd8+72];
	xor.b32  	%r1116, %r1116, %r820;
	ld.global.nc.u32 	%r821, [%rd8+76];
	xor.b32  	%r931, %r931, %r821;
$L__BB0_88:
	and.b32  	%r823, %r792, 16;
	setp.eq.s32 	%p49, %r823, 0;
	@%p49 bra 	$L__BB0_90;
	ld.global.nc.u32 	%r824, [%rd8+80];
	xor.b32  	%r935, %r935, %r824;
	ld.global.nc.u32 	%r825, [%rd8+84];
	xor.b32  	%r1118, %r1118, %r825;
	ld.global.nc.u32 	%r826, [%rd8+88];
	xor.b32  	%r1117, %r1117, %r826;
	ld.global.nc.u32 	%r827, [%rd8+92];
	xor.b32  	%r1116, %r1116, %r827;
	ld.global.nc.u32 	%r828, [%rd8+96];
	xor.b32  	%r931, %r931, %r828;
$L__BB0_90:
	and.b32  	%r830, %r792, 32;
	setp.eq.s32 	%p50, %r830, 0;
	@%p50 bra 	$L__BB0_92;
	ld.global.nc.u32 	%r831, [%rd8+100];
	xor.b32  	%r935, %r935, %r831;
	ld.global.nc.u32 	%r832, [%rd8+104];
	xor.b32  	%r1118, %r1118, %r832;
	ld.global.nc.u32 	%r833, [%rd8+108];
	xor.b32  	%r1117, %r1117, %r833;
	ld.global.nc.u32 	%r834, [%rd8+112];
	xor.b32  	%r1116, %r1116, %r834;
	ld.global.nc.u32 	%r835, [%rd8+116];
	xor.b32  	%r931, %r931, %r835;
$L__BB0_92:
	and.b32  	%r837, %r792, 64;
	setp.eq.s32 	%p51, %r837, 0;
	@%p51 bra 	$L__BB0_94;
	ld.global.nc.u32 	%r838, [%rd8+120];
	xor.b32  	%r935, %r935, %r838;
	ld.global.nc.u32 	%r839, [%rd8+124];
	xor.b32  	%r1118, %r1118, %r839;
	ld.global.nc.u32 	%r840, [%rd8+128];
	xor.b32  	%r1117, %r1117, %r840;
	ld.global.nc.u32 	%r841, [%rd8+132];
	xor.b32  	%r1116, %r1116, %r841;
	ld.global.nc.u32 	%r842, [%rd8+136];
	xor.b32  	%r931, %r931, %r842;
$L__BB0_94:
	and.b32  	%r844, %r792, 128;
	setp.eq.s32 	%p52, %r844, 0;
	@%p52 bra 	$L__BB0_96;
	ld.global.nc.u32 	%r845, [%rd8+140];
	xor.b32  	%r935, %r935, %r845;
	ld.global.nc.u32 	%r846, [%rd8+144];
	xor.b32  	%r1118, %r1118, %r846;
	ld.global.nc.u32 	%r847, [%rd8+148];
	xor.b32  	%r1117, %r1117, %r847;
	ld.global.nc.u32 	%r848, [%rd8+152];
	xor.b32  	%r1116, %r1116, %r848;
	ld.global.nc.u32 	%r849, [%rd8+156];
	xor.b32  	%r931, %r931, %r849;
$L__BB0_96:
	and.b32  	%r851, %r792, 256;
	setp.eq.s32 	%p53, %r851, 0;
	@%p53 bra 	$L__BB0_98;
	ld.global.nc.u32 	%r852, [%rd8+160];
	xor.b32  	%r935, %r935, %r852;
	ld.global.nc.u32 	%r853, [%rd8+164];
	xor.b32  	%r1118, %r1118, %r853;
	ld.global.nc.u32 	%r854, [%rd8+168];
	xor.b32  	%r1117, %r1117, %r854;
	ld.global.nc.u32 	%r855, [%rd8+172];
	xor.b32  	%r1116, %r1116, %r855;
	ld.global.nc.u32 	%r856, [%rd8+176];
	xor.b32  	%r931, %r931, %r856;
$L__BB0_98:
	and.b32  	%r858, %r792, 512;
	setp.eq.s32 	%p54, %r858, 0;
	@%p54 bra 	$L__BB0_100;
	ld.global.nc.u32 	%r859, [%rd8+180];
	xor.b32  	%r935, %r935, %r859;
	ld.global.nc.u32 	%r860, [%rd8+184];
	xor.b32  	%r1118, %r1118, %r860;
	ld.global.nc.u32 	%r861, [%rd8+188];
	xor.b32  	%r1117, %r1117, %r861;
	ld.global.nc.u32 	%r862, [%rd8+192];
	xor.b32  	%r1116, %r1116, %r862;
	ld.global.nc.u32 	%r863, [%rd8+196];
	xor.b32  	%r931, %r931, %r863;
$L__BB0_100:
	and.b32  	%r865, %r792, 1024;
	setp.eq.s32 	%p55, %r865, 0;
	@%p55 bra 	$L__BB0_102;
	ld.global.nc.u32 	%r866, [%rd8+200];
	xor.b32  	%r935, %r935, %r866;
	ld.global.nc.u32 	%r867, [%rd8+204];
	xor.b32  	%r1118, %r1118, %r867;
	ld.global.nc.u32 	%r868, [%rd8+208];
	xor.b32  	%r1117, %r1117, %r868;
	ld.global.nc.u32 	%r869, [%rd8+212];
	xor.b32  	%r1116, %r1116, %r869;
	ld.global.nc.u32 	%r870, [%rd8+216];
	xor.b32  	%r931, %r931, %r870;
$L__BB0_102:
	and.b32  	%r872, %r792, 2048;
	setp.eq.s32 	%p56, %r872, 0;
	@%p56 bra 	$L__BB0_104;
	ld.global.nc.u32 	%r873, [%rd8+220];
	xor.b32  	%r935, %r935, %r873;
	ld.global.nc.u32 	%r874, [%rd8+224];
	xor.b32  	%r1118, %r1118, %r874;
	ld.global.nc.u32 	%r875, [%rd8+228];
	xor.b32  	%r1117, %r1117, %r875;
	ld.global.nc.u32 	%r876, [%rd8+232];
	xor.b32  	%r1116, %r1116, %r876;
	ld.global.nc.u32 	%r877, [%rd8+236];
	xor.b32  	%r931, %r931, %r877;
$L__BB0_104:
	and.b32  	%r879, %r792, 4096;
	setp.eq.s32 	%p57, %r879, 0;
	@%p57 bra 	$L__BB0_106;
	ld.global.nc.u32 	%r880, [%rd8+240];
	xor.b32  	%r935, %r935, %r880;
	ld.global.nc.u32 	%r881, [%rd8+244];
	xor.b32  	%r1118, %r1118, %r881;
	ld.global.nc.u32 	%r882, [%rd8+248];
	xor.b32  	%r1117, %r1117, %r882;
	ld.global.nc.u32 	%r883, [%rd8+252];
	xor.b32  	%r1116, %r1116, %r883;
	ld.global.nc.u32 	%r884, [%rd8+256];
	xor.b32  	%r931, %r931, %r884;
$L__BB0_106:
	and.b32  	%r886, %r792, 8192;
	setp.eq.s32 	%p58, %r886, 0;
	@%p58 bra 	$L__BB0_108;
	ld.global.nc.u32 	%r887, [%rd8+260];
	xor.b32  	%r935, %r935, %r887;
	ld.global.nc.u32 	%r888, [%rd8+264];
	xor.b32  	%r1118, %r1118, %r888;
	ld.global.nc.u32 	%r889, [%rd8+268];
	xor.b32  	%r1117, %r1117, %r889;
	ld.global.nc.u32 	%r890, [%rd8+272];
	xor.b32  	%r1116, %r1116, %r890;
	ld.global.nc.u32 	%r891, [%rd8+276];
	xor.b32  	%r931, %r931, %r891;
$L__BB0_108:
	and.b32  	%r893, %r792, 16384;
	setp.eq.s32 	%p59, %r893, 0;
	@%p59 bra 	$L__BB0_110;
	ld.global.nc.u32 	%r894, [%rd8+280];
	xor.b32  	%r935, %r935, %r894;
	ld.global.nc.u32 	%r895, [%rd8+284];
	xor.b32  	%r1118, %r1118, %r895;
	ld.global.nc.u32 	%r896, [%rd8+288];
	xor.b32  	%r1117, %r1117, %r896;
	ld.global.nc.u32 	%r897, [%rd8+292];
	xor.b32  	%r1116, %r1116, %r897;
	ld.global.nc.u32 	%r898, [%rd8+296];
	xor.b32  	%r931, %r931, %r898;
$L__BB0_110:
	and.b32  	%r900, %r792, 32768;
	setp.eq.s32 	%p60, %r900, 0;
	@%p60 bra 	$L__BB0_112;
	ld.global.nc.u32 	%r901, [%rd8+300];
	xor.b32  	%r935, %r935, %r901;
	ld.global.nc.u32 	%r902, [%rd8+304];
	xor.b32  	%r1118, %r1118, %r902;
	ld.global.nc.u32 	%r903, [%rd8+308];
	xor.b32  	%r1117, %r1117, %r903;
	ld.global.nc.u32 	%r904, [%rd8+312];
	xor.b32  	%r1116, %r1116, %r904;
	ld.global.nc.u32 	%r905, [%rd8+316];
	xor.b32  	%r931, %r931, %r905;
$L__BB0_112:
	add.s32 	%r1114, %r1114, 16;
	setp.ne.s32 	%p61, %r1114, 32;
	@%p61 bra 	$L__BB0_80;
	mad.lo.s32 	%r906, %r1108, -31, %r367;
	add.s32 	%r1108, %r906, 1;
	setp.ne.s32 	%p62, %r1108, 5;
	@%p62 bra 	$L__BB0_79;
	st.local.u32 	[%rd1+4], %r935;
	st.local.v2.u32 	[%rd1+8], {%r1118, %r1117};
	st.local.v2.u32 	[%rd1+16], {%r1116, %r931};
$L__BB0_115:
	shr.u64 	%rd34, %rd3, 2;
	add.s32 	%r918, %r918, 1;
	setp.gt.u64 	%p63, %rd3, 3;
	@%p63 bra 	$L__BB0_3;
$L__BB0_116:
	ld.param.u64 	%rd33, [_Z20fusedDropoutResidualPfPKfS1_fmi_param_0];
	cvta.to.global.u64 	%rd26, %rd11;
	shl.b64 	%rd27, %rd2, 2;
	add.s64 	%rd28, %rd26, %rd27;
	ld.global.nc.f32 	%f2, [%rd28];
	shr.u32 	%r907, %r935, 2;
	xor.b32  	%r908, %r907, %r935;
	shl.b32 	%r909, %r931, 4;
	shl.b32 	%r910, %r908, 1;
	xor.b32  	%r911, %r910, %r909;
	xor.b32  	%r912, %r911, %r908;
	xor.b32  	%r913, %r912, %r931;
	add.s32 	%r914, %r2, %r913;
	add.s32 	%r915, %r914, 362437;
	cvt.rn.f32.u32 	%f3, %r915;
	fma.rn.f32 	%f4, %f3, 0f2F800000, 0f2F000000;
	setp.gt.f32 	%p64, %f4, %f1;
	selp.f32 	%f5, 0f3F800000, 0f00000000, %p64;
	mul.f32 	%f6, %f2, %f5;
	mov.f32 	%f7, 0f3F800000;
	sub.f32 	%f8, %f7, %f1;
	div.rn.f32 	%f9, %f6, %f8;
	cvta.to.global.u64 	%rd29, %rd12;
	add.s64 	%rd30, %rd29, %rd27;
	ld.global.nc.f32 	%f10, [%rd30];
	add.f32 	%f11, %f10, %f9;
	cvta.to.global.u64 	%rd31, %rd33;
	add.s64 	%rd32, %rd31, %rd27;
	st.global.f32 	[%rd32], %f11;
$L__BB0_117:
	ret;

}
	// .globl	_Z24fusedBiasDropoutResidualPfPKfS1_S1_fmii
.visible .entry _Z24fusedBiasDropoutResidualPfPKfS1_S1_fmii(
	.param .u64 .ptr .align 1 _Z24fusedBiasDropoutResidualPfPKfS1_S1_fmii_param_0,
	.param .u64 .ptr .align 1 _Z24fusedBiasDropoutResidualPfPKfS1_S1_fmii_param_1,
	.param .u64 .ptr .align 1 _Z24fusedBiasDropoutResidualPfPKfS1_S1_fmii_param_2,
	.param .u64 .ptr .align 1 _Z24fusedBiasDropoutResidualPfPKfS1_S1_fmii_param_3,
	.param .f32 _Z24fusedBiasDropoutResidualPfPKfS1_S1_fmii_param_4,
	.param .u64 _Z24fusedBiasDropoutResidualPfPKfS1_S1_fmii_param_5,
	.param .u32 _Z24fusedBiasDropoutResidualPfPKfS1_S1_fmii_param_6,
	.param .u32 _Z24fusedBiasDropoutResidualPfPKfS1_S1_fmii_param_7
)
{
	.local .align 8 .b8 	__local_depot1[48];
	.reg .b64 	%SP;
	.reg .b64 	%SPL;
	.reg .pred 	%p<65>;
	.reg .b32 	%r<1202>;
	.reg .b32 	%f<14>;
	.reg .b64 	%rd<40>;

	mov.u64 	%SPL, __local_depot1;
	ld.param.u64 	%rd11, [_Z24fusedBiasDropoutResidualPfPKfS1_S1_fmii_param_1];
	ld.param.u64 	%rd13, [_Z24fusedBiasDropoutResidualPfPKfS1_S1_fmii_param_3];
	ld.param.f32 	%f1, [_Z24fusedBiasDropoutResidualPfPKfS1_S1_fmii_param_4];
	ld.param.u64 	%rd14, [_Z24fusedBiasDropoutResidualPfPKfS1_S1_fmii_param_5];
	ld.param.u32 	%r543, [_Z24fusedBiasDropoutResidualPfPKfS1_S1_fmii_param_6];
	ld.param.u32 	%r542, [_Z24fusedBiasDropoutResidualPfPKfS1_S1_fmii_param_7];
	mov.u32 	%r544, %ctaid.x;
	mov.u32 	%r545, %ntid.x;
	mov.u32 	%r546, %tid.x;
	mad.lo.s32 	%r1, %r544, %r545, %r546;
	mul.lo.s32 	%r547, %r542, %r543;
	setp.ge.s32 	%p1, %r1, %r547;
	@%p1 bra 	$L__BB1_117;
	add.u64 	%rd1, %SPL, 0;
	rem.s32 	%r2, %r1, %r542;
	cvt.s64.s32 	%rd2, %r1;
	cvt.u32.u64 	%r548, %rd14;
	xor.b32  	%r549, %r548, -1429050551;
	mul.lo.s32 	%r550, %r549, 1099087573;
	{ .reg .b32 tmp; mov.b64 {tmp, %r551}, %rd14; }
	xor.b32  	%r552, %r551, -136515619;
	mul.lo.s32 	%r553, %r552, -1703105765;
	add.s32 	%r554, %r550, %r553;
	add.s32 	%r3, %r554, 6615241;
	add.s32 	%r938, %r550, 123456789;
	st.local.v2.u32 	[%rd1], {%r3, %r938};
	xor.b32  	%r555, %r550, 362436069;
	add.s32 	%r556, %r553, 521288629;
	st.local.v2.u32 	[%rd1+8], {%r555, %r556};
	xor.b32  	%r557, %r553, 88675123;
	add.s32 	%r934, %r550, 5783321;
	st.local.v2.u32 	[%rd1+16], {%r557, %r934};
	setp.eq.s32 	%p2, %r1, 0;
	@%p2 bra 	$L__BB1_116;
	mov.b32 	%r921, 0;
	mov.u64 	%rd39, %rd2;
$L__BB1_3:
	mov.u64 	%rd3, %rd39;
	and.b64  	%rd4, %rd3, 3;
	setp.eq.s64 	%p3, %rd4, 0;
	@%p3 bra 	$L__BB1_115;
	mul.wide.u32 	%rd16, %r921, 3200;
	mov.u64 	%rd17, precalc_xorwow_matrix;
	add.s64 	%rd5, %rd17, %rd16;
	mov.b32 	%r934, 0;
	mov.u32 	%r935, %r934;
	mov.u32 	%r936, %r934;
	mov.u32 	%r937, %r934;
	mov.u32 	%r938, %r934;
	mov.u32 	%r927, %r934;
$L__BB1_5:
	mul.wide.u32 	%rd18, %r927, 4;
	add.s64 	%rd19, %rd1, %rd18;
	ld.local.u32 	%r15, [%rd19+4];
	shl.b32 	%r16, %r927, 5;
	mov.b32 	%r933, 0;
$L__BB1_6:
	.pragma "nounroll";
	shr.u32 	%r561, %r15, %r933;
	and.b32  	%r562, %r561, 1;
	setp.eq.b32 	%p4, %r562, 1;
	not.pred 	%p5, %p4;
	add.s32 	%r563, %r16, %r933;
	mul.lo.s32 	%r564, %r563, 5;
	mul.wide.u32 	%rd20, %r564, 4;
	add.s64 	%rd6, %rd5, %rd20;
	@%p5 bra 	$L__BB1_8;
	ld.global.nc.u32 	%r565, [%rd6];
	xor.b32  	%r938, %r938, %r565;
	ld.global.nc.u32 	%r566, [%rd6+4];
	xor.b32  	%r937, %r937, %r566;
	ld.global.nc.u32 	%r567, [%rd6+8];
	xor.b32  	%r936, %r936, %r567;
	ld.global.nc.u32 	%r568, [%rd6+12];
	xor.b32  	%r935, %r935, %r568;
	ld.global.nc.u32 	%r569, [%rd6+16];
	xor.b32  	%r934, %r934, %r569;
$L__BB1_8:
	and.b32  	%r571, %r561, 2;
	setp.eq.s32 	%p6, %r571, 0;
	@%p6 bra 	$L__BB1_10;
	ld.global.nc.u32 	%r572, [%rd6+20];
	xor.b32  	%r938, %r938, %r572;
	ld.global.nc.u32 	%r573, [%rd6+24];
	xor.b32  	%r937, %r937, %r573;
	ld.global.nc.u32 	%r574, [%rd6+28];
	xor.b32  	%r936, %r936, %r574;
	ld.global.nc.u32 	%r575, [%rd6+32];
	xor.b32  	%r935, %r935, %r575;
	ld.global.nc.u32 	%r576, [%rd6+36];
	xor.b32  	%r934, %r934, %r576;
$L__BB1_10:
	and.b32  	%r578, %r561, 4;
	setp.eq.s32 	%p7, %r578, 0;
	@%p7 bra 	$L__BB1_12;
	ld.global.nc.u32 	%r579, [%rd6+40];
	xor.b32  	%r938, %r938, %r579;
	ld.global.nc.u32 	%r580, [%rd6+44];
	xor.b32  	%r937, %r937, %r580;
	ld.global.nc.u32 	%r581, [%rd6+48];
	xor.b32  	%r936, %r936, %r581;
	ld.global.nc.u32 	%r582, [%rd6+52];
	xor.b32  	%r935, %r935, %r582;
	ld.global.nc.u32 	%r583, [%rd6+56];
	xor.b32  	%r934, %r934, %r583;
$L__BB1_12:
	and.b32  	%r585, %r561, 8;
	setp.eq.s32 	%p8, %r585, 0;
	@%p8 bra 	$L__BB1_14;
	ld.global.nc.u32 	%r586, [%rd6+60];
	xor.b32  	%r938, %r938, %r586;
	ld.global.nc.u32 	%r587, [%rd6+64];
	xor.b32  	%r937, %r937, %r587;
	ld.global.nc.u32 	%r588, [%rd6+68];
	xor.b32  	%r936, %r936, %r588;
	ld.global.nc.u32 	%r589, [%rd6+72];
	xor.b32  	%r935, %r935, %r589;
	ld.global.nc.u32 	%r590, [%rd6+76];
	xor.b32  	%r934, %r934, %r590;
$L__BB1_14:
	and.b32  	%r592, %r561, 16;
	setp.eq.s32 	%p9, %r592, 0;
	@%p9 bra 	$L__BB1_16;
	ld.global.nc.u32 	%r593, [%rd6+80];
	xor.b32  	%r938, %r938, %r593;
	ld.global.nc.u32 	%r594, [%rd6+84];
	xor.b32  	%r937, %r937, %r594;
	ld.global.nc.u32 	%r595, [%rd6+88];
	xor.b32  	%r936, %r936, %r595;
	ld.global.nc.u32 	%r596, [%rd6+92];
	xor.b32  	%r935, %r935, %r596;
	ld.global.nc.u32 	%r597, [%rd6+96];
	xor.b32  	%r934, %r934, %r597;
$L__BB1_16:
	and.b32  	%r599, %r561, 32;
	setp.eq.s32 	%p10, %r599, 0;
	@%p10 bra 	$L__BB1_18;
	ld.global.nc.u32 	%r600, [%rd6+100];
	xor.b32  	%r938, %r938, %r600;
	ld.global.nc.u32 	%r601, [%rd6+104];
	xor.b32  	%r937, %r937, %r601;
	ld.global.nc.u32 	%r602, [%rd6+108];
	xor.b32  	%r936, %r936, %r602;
	ld.global.nc.u32 	%r603, [%rd6+112];
	xor.b32  	%r935, %r935, %r603;
	ld.global.nc.u32 	%r604, [%rd6+116];
	xor.b32  	%r934, %r934, %r604;
$L__BB1_18:
	and.b32  	%r606, %r561, 64;
	setp.eq.s32 	%p11, %r606, 0;
	@%p11 bra 	$L__BB1_20;
	ld.global.nc.u32 	%r607, [%rd6+120];
	xor.b32  	%r938, %r938, %r607;
	ld.global.nc.u32 	%r608, [%rd6+124];
	xor.b32  	%r937, %r937, %r608;
	ld.global.nc.u32 	%r609, [%rd6+128];
	xor.b32  	%r936, %r936, %r609;
	ld.global.nc.u32 	%r610, [%rd6+132];
	xor.b32  	%r935, %r935, %r610;
	ld.global.nc.u32 	%r611, [%rd6+136];
	xor.b32  	%r934, %r934, %r611;
$L__BB1_20:
	and.b32  	%r613, %r561, 128;
	setp.eq.s32 	%p12, %r613, 0;
	@%p12 bra 	$L__BB1_22;
	ld.global.nc.u32 	%r614, [%rd6+140];
	xor.b32  	%r938, %r938, %r614;
	ld.global.nc.u32 	%r615, [%rd6+144];
	xor.b32  	%r937, %r937, %r615;
	ld.global.nc.u32 	%r616, [%rd6+148];
	xor.b32  	%r936, %r936, %r616;
	ld.global.nc.u32 	%r617, [%rd6+152];
	xor.b32  	%r935, %r935, %r617;
	ld.global.nc.u32 	%r618, [%rd6+156];
	xor.b32  	%r934, %r934, %r618;
$L__BB1_22:
	and.b32  	%r620, %r561, 256;
	setp.eq.s32 	%p13, %r620, 0;
	@%p13 bra 	$L__BB1_24;
	ld.global.nc.u32 	%r621, [%rd6+160];
	xor.b32  	%r938, %r938, %r621;
	ld.global.nc.u32 	%r622, [%rd6+164];
	xor.b32  	%r937, %r937, %r622;
	ld.global.nc.u32 	%r623, [%rd6+168];
	xor.b32  	%r936, %r936, %r623;
	ld.global.nc.u32 	%r624, [%rd6+172];
	xor.b32  	%r935, %r935, %r624;
	ld.global.nc.u32 	%r625, [%rd6+176];
	xor.b32  	%r934, %r934, %r625;
$L__BB1_24:
	and.b32  	%r627, %r561, 512;
	setp.eq.s32 	%p14, %r627, 0;
	@%p14 bra 	$L__BB1_26;
	ld.global.nc.u32 	%r628, [%rd6+180];
	xor.b32  	%r938, %r938, %r628;
	ld.global.nc.u32 	%r629, [%rd6+184];
	xor.b32  	%r937, %r937, %r629;
	ld.global.nc.u32 	%r630, [%rd6+188];
	xor.b32  	%r936, %r936, %r630;
	ld.global.nc.u32 	%r631, [%rd6+192];
	xor.b32  	%r935, %r935, %r631;
	ld.global.nc.u32 	%r632, [%rd6+196];
	xor.b32  	%r934, %r934, %r632;
$L__BB1_26:
	and.b32  	%r634, %r561, 1024;
	setp.eq.s32 	%p15, %r634, 0;
	@%p15 bra 	$L__BB1_28;
	ld.global.nc.u32 	%r635, [%rd6+200];
	xor.b32  	%r938, %r938, %r635;
	ld.global.nc.u32 	%r636, [%rd6+204];
	xor.b32  	%r937, %r937, %r636;
	ld.global.nc.u32 	%r637, [%rd6+208];
	xor.b32  	%r936, %r936, %r637;
	ld.global.nc.u32 	%r638, [%rd6+212];
	xor.b32  	%r935, %r935, %r638;
	ld.global.nc.u32 	%r639, [%rd6+216];
	xor.b32  	%r934, %r934, %r639;
$L__BB1_28:
	and.b32  	%r641, %r561, 2048;
	setp.eq.s32 	%p16, %r641, 0;
	@%p16 bra 	$L__BB1_30;
	ld.global.nc.u32 	%r642, [%rd6+220];
	xor.b32  	%r938, %r938, %r642;
	ld.global.nc.u32 	%r643, [%rd6+224];
	xor.b32  	%r937, %r937, %r643;
	ld.global.nc.u32 	%r644, [%rd6+228];
	xor.b32  	%r936, %r936, %r644;
	ld.global.nc.u32 	%r645, [%rd6+232];
	xor.b32  	%r935, %r935, %r645;
	ld.global.nc.u32 	%r646, [%rd6+236];
	xor.b32  	%r934, %r934, %r646;
$L__BB1_30:
	and.b32  	%r648, %r561, 4096;
	setp.eq.s32 	%p17, %r648, 0;
	@%p17 bra 	$L__BB1_32;
	ld.global.nc.u32 	%r649, [%rd6+240];
	xor.b32  	%r938, %r938, %r649;
	ld.global.nc.u32 	%r650, [%rd6+244];
	xor.b32  	%r937, %r937, %r650;
	ld.global.nc.u32 	%r651, [%rd6+248];
	xor.b32  	%r936, %r936, %r651;
	ld.global.nc.u32 	%r652, [%rd6+252];
	xor.b32  	%r935, %r935, %r652;
	ld.global.nc.u32 	%r653, [%rd6+256];
	xor.b32  	%r934, %r934, %r653;
$L__BB1_32:
	and.b32  	%r655, %r561, 8192;
	setp.eq.s32 	%p18, %r655, 0;
	@%p18 bra 	$L__BB1_34;
	ld.global.nc.u32 	%r656, [%rd6+260];
	xor.b32  	%r938, %r938, %r656;
	ld.global.nc.u32 	%r657, [%rd6+264];
	xor.b32  	%r937, %r937, %r657;
	ld.global.nc.u32 	%r658, [%rd6+268];
	xor.b32  	%r936, %r936, %r658;
	ld.global.nc.u32 	%r659, [%rd6+272];
	xor.b32  	%r935, %r935, %r659;
	ld.global.nc.u32 	%r660, [%rd6+276];
	xor.b32  	%r934, %r934, %r660;
$L__BB1_34:
	and.b32  	%r662, %r561, 16384;
	setp.eq.s32 	%p19, %r662, 0;
	@%p19 bra 	$L__BB1_36;
	ld.global.nc.u32 	%r663, [%rd6+280];
	xor.b32  	%r938, %r938, %r663;
	ld.global.nc.u32 	%r664, [%rd6+284];
	xor.b32  	%r937, %r937, %r664;
	ld.global.nc.u32 	%r665, [%rd6+288];
	xor.b32  	%r936, %r936, %r665;
	ld.global.nc.u32 	%r666, [%rd6+292];
	xor.b32  	%r935, %r935, %r666;
	ld.global.nc.u32 	%r667, [%rd6+296];
	xor.b32  	%r934, %r934, %r667;
$L__BB1_36:
	and.b32  	%r669, %r561, 32768;
	setp.eq.s32 	%p20, %r669, 0;
	@%p20 bra 	$L__BB1_38;
	ld.global.nc.u32 	%r670, [%rd6+300];
	xor.b32  	%r938, %r938, %r670;
	ld.global.nc.u32 	%r671, [%rd6+304];
	xor.b32  	%r937, %r937, %r671;
	ld.global.nc.u32 	%r672, [%rd6+308];
	xor.b32  	%r936, %r936, %r672;
	ld.global.nc.u32 	%r673, [%rd6+312];
	xor.b32  	%r935, %r935, %r673;
	ld.global.nc.u32 	%r674, [%rd6+316];
	xor.b32  	%r934, %r934, %r674;
$L__BB1_38:
	add.s32 	%r933, %r933, 16;
	setp.ne.s32 	%p21, %r933, 32;
	@%p21 bra 	$L__BB1_6;
	mad.lo.s32 	%r675, %r927, -31, %r16;
	add.s32 	%r927, %r675, 1;
	setp.ne.s32 	%p22, %r927, 5;
	@%p22 bra 	$L__BB1_5;
	st.local.u32 	[%rd1+4], %r938;
	st.local.v2.u32 	[%rd1+8], {%r937, %r936};
	st.local.v2.u32 	[%rd1+16], {%r935, %r934};
	setp.eq.s64 	%p23, %rd4, 1;
	@%p23 bra 	$L__BB1_115;
	mov.b32 	%r934, 0;
	mov.u32 	%r1027, %r934;
	mov.u32 	%r1028, %r934;
	mov.u32 	%r1029, %r934;
	mov.u32 	%r938, %r934;
	mov.u32 	%r1019, %r934;
$L__BB1_42:
	mul.wide.u32 	%rd21, %r1019, 4;
	add.s64 	%rd22, %rd1, %rd21;
	ld.local.u32 	%r191, [%rd22+4];
	shl.b32 	%r192, %r1019, 5;
	mov.b32 	%r1025, 0;
$L__BB1_43:
	.pragma "nounroll";
	shr.u32 	%r678, %r191, %r1025;
	and.b32  	%r679, %r678, 1;
	setp.eq.b32 	%p24, %r679, 1;
	not.pred 	%p25, %p24;
	add.s32 	%r680, %r192, %r1025;
	mul.lo.s32 	%r681, %r680, 5;
	mul.wide.u32 	%rd23, %r681, 4;
	add.s64 	%rd7, %rd5, %rd23;
	@%p25 bra 	$L__BB1_45;
	ld.global.nc.u32 	%r682, [%rd7];
	xor.b32  	%r938, %r938, %r682;
	ld.global.nc.u32 	%r683, [%rd7+4];
	xor.b32  	%r1029, %r1029, %r683;
	ld.global.nc.u32 	%r684, [%rd7+8];
	xor.b32  	%r1028, %r1028, %r684;
	ld.global.nc.u32 	%r685, [%rd7+12];
	xor.b32  	%r1027, %r1027, %r685;
	ld.global.nc.u32 	%r686, [%rd7+16];
	xor.b32  	%r934, %r934, %r686;
$L__BB1_45:
	and.b32  	%r688, %r678, 2;
	setp.eq.s32 	%p26, %r688, 0;
	@%p26 bra 	$L__BB1_47;
	ld.global.nc.u32 	%r689, [%rd7+20];
	xor.b32  	%r938, %r938, %r689;
	ld.global.nc.u32 	%r690, [%rd7+24];
	xor.b32  	%r1029, %r1029, %r690;
	ld.global.nc.u32 	%r691, [%rd7+28];
	xor.b32  	%r1028, %r1028, %r691;
	ld.global.nc.u32 	%r692, [%rd7+32];
	xor.b32  	%r1027, %r1027, %r692;
	ld.global.nc.u32 	%r693, [%rd7+36];
	xor.b32  	%r934, %r934, %r693;
$L__BB1_47:
	and.b32  	%r695, %r678, 4;
	setp.eq.s32 	%p27, %r695, 0;
	@%p27 bra 	$L__BB1_49;
	ld.global.nc.u32 	%r696, [%rd7+40];
	xor.b32  	%r938, %r938, %r696;
	ld.global.nc.u32 	%r697, [%rd7+44];
	xor.b32  	%r1029, %r1029, %r697;
	ld.global.nc.u32 	%r698, [%rd7+48];
	xor.b32  	%r1028, %r1028, %r698;
	ld.global.nc.u32 	%r699, [%rd7+52];
	xor.b32  	%r1027, %r1027, %r699;
	ld.global.nc.u32 	%r700, [%rd7+56];
	xor.b32  	%r934, %r934, %r700;
$L__BB1_49:
	and.b32  	%r702, %r678, 8;
	setp.eq.s32 	%p28, %r702, 0;
	@%p28 bra 	$L__BB1_51;
	ld.global.nc.u32 	%r703, [%rd7+60];
	xor.b32  	%r938, %r938, %r703;
	ld.global.nc.u32 	%r704, [%rd7+64];
	xor.b32  	%r1029, %r1029, %r704;
	ld.global.nc.u32 	%r705, [%rd7+68];
	xor.b32  	%r1028, %r1028, %r705;
	ld.global.nc.u32 	%r706, [%rd7+72];
	xor.b32  	%r1027, %r1027, %r706;
	ld.global.nc.u32 	%r707, [%rd7+76];
	xor.b32  	%r934, %r934, %r707;
$L__BB1_51:
	and.b32  	%r709, %r678, 16;
	setp.eq.s32 	%p29, %r709, 0;
	@%p29 bra 	$L__BB1_53;
	ld.global.nc.u32 	%r710, [%rd7+80];
	xor.b32  	%r938, %r938, %r710;
	ld.global.nc.u32 	%r711, [%rd7+84];
	xor.b32  	%r1029, %r1029, %r711;
	ld.global.nc.u32 	%r712, [%rd7+88];
	xor.b32  	%r1028, %r1028, %r712;
	ld.global.nc.u32 	%r713, [%rd7+92];
	xor.b32  	%r1027, %r1027, %r713;
	ld.global.nc.u32 	%r714, [%rd7+96];
	xor.b32  	%r934, %r934, %r714;
$L__BB1_53:
	and.b32  	%r716, %r678, 32;
	setp.eq.s32 	%p30, %r716, 0;
	@%p30 bra 	$L__BB1_55;
	ld.global.nc.u32 	%r717, [%rd7+100];
	xor.b32  	%r938, %r938, %r717;
	ld.global.nc.u32 	%r718, [%rd7+104];
	xor.b32  	%r1029, %r1029, %r718;
	ld.global.nc.u32 	%r719, [%rd7+108];
	xor.b32  	%r1028, %r1028, %r719;
	ld.global.nc.u32 	%r720, [%rd7+112];
	xor.b32  	%r1027, %r1027, %r720;
	ld.global.nc.u32 	%r721, [%rd7+116];
	xor.b32  	%r934, %r934, %r721;
$L__BB1_55:
	and.b32  	%r723, %r678, 64;
	setp.eq.s32 	%p31, %r723, 0;
	@%p31 bra 	$L__BB1_57;
	ld.global.nc.u32 	%r724, [%rd7+120];
	xor.b32  	%r938, %r938, %r724;
	ld.global.nc.u32 	%r725, [%rd7+124];
	xor.b32  	%r1029, %r1029, %r725;
	ld.global.nc.u32 	%r726, [%rd7+128];
	xor.b32  	%r1028, %r1028, %r726;
	ld.global.nc.u32 	%r727, [%rd7+132];
	xor.b32  	%r1027, %r1027, %r727;
	ld.global.nc.u32 	%r728, [%rd7+136];
	xor.b32  	%r934, %r934, %r728;
$L__BB1_57:
	and.b32  	%r730, %r678, 128;
	setp.eq.s32 	%p32, %r730, 0;
	@%p32 bra 	$L__BB1_59;
	ld.global.nc.u32 	%r731, [%rd7+140];
	xor.b32  	%r938, %r938, %r731;
	ld.global.nc.u32 	%r732, [%rd7+144];
	xor.b32  	%r1029, %r1029, %r732;
	ld.global.nc.u32 	%r733, [%rd7+148];
	xor.b32  	%r1028, %r1028, %r733;
	ld.global.nc.u32 	%r734, [%rd7+152];
	xor.b32  	%r1027, %r1027, %r734;
	ld.global.nc.u32 	%r735, [%rd7+156];
	xor.b32  	%r934, %r934, %r735;
$L__BB1_59:
	and.b32  	%r737, %r678, 256;
	setp.eq.s32 	%p33, %r737, 0;
	@%p33 bra 	$L__BB1_61;
	ld.global.nc.u32 	%r738, [%rd7+160];
	xor.b32  	%r938, %r938, %r738;
	ld.global.nc.u32 	%r739, [%rd7+164];
	xor.b32  	%r1029, %r1029, %r739;
	ld.global.nc.u32 	%r740, [%rd7+168];
	xor.b32  	%r1028, %r1028, %r740;
	ld.global.nc.u32 	%r741, [%rd7+172];
	xor.b32  	%r1027, %r1027, %r741;
	ld.global.nc.u32 	%r742, [%rd7+176];
	xor.b32  	%r934, %r934, %r742;
$L__BB1_61:
	and.b32  	%r744, %r678, 512;
	setp.eq.s32 	%p34, %r744, 0;
	@%p34 bra 	$L__BB1_63;
	ld.global.nc.u32 	%r745, [%rd7+180];
	xor.b32  	%r938, %r938, %r745;
	ld.global.nc.u32 	%r746, [%rd7+184];
	xor.b32  	%r1029, %r1029, %r746;
	ld.global.nc.u32 	%r747, [%rd7+188];
	xor.b32  	%r1028, %r1028, %r747;
	ld.global.nc.u32 	%r748, [%rd7+192];
	xor.b32  	%r1027, %r1027, %r748;
	ld.global.nc.u32 	%r749, [%rd7+196];
	xor.b32  	%r934, %r934, %r749;
$L__BB1_63:
	and.b32  	%r751, %r678, 1024;
	setp.eq.s32 	%p35, %r751, 0;
	@%p35 bra 	$L__BB1_65;
	ld.global.nc.u32 	%r752, [%rd7+200];
	xor.b32  	%r938, %r938, %r752;
	ld.global.nc.u32 	%r753, [%rd7+204];
	xor.b32  	%r1029, %r1029, %r753;
	ld.global.nc.u32 	%r754, [%rd7+208];
	xor.b32  	%r1028, %r1028, %r754;
	ld.global.nc.u32 	%r755, [%rd7+212];
	xor.b32  	%r1027, %r1027, %r755;
	ld.global.nc.u32 	%r756, [%rd7+216];
	xor.b32  	%r934, %r934, %r756;
$L__BB1_65:
	and.b32  	%r758, %r678, 2048;
	setp.eq.s32 	%p36, %r758, 0;
	@%p36 bra 	$L__BB1_67;
	ld.global.nc.u32 	%r759, [%rd7+220];
	xor.b32  	%r938, %r938, %r759;
	ld.global.nc.u32 	%r760, [%rd7+224];
	xor.b32  	%r1029, %r1029, %r760;
	ld.global.nc.u32 	%r761, [%rd7+228];
	xor.b32  	%r1028, %r1028, %r761;
	ld.global.nc.u32 	%r762, [%rd7+232];
	xor.b32  	%r1027, %r1027, %r762;
	ld.global.nc.u32 	%r763, [%rd7+236];
	xor.b32  	%r934, %r934, %r763;
$L__BB1_67:
	and.b32  	%r765, %r678, 4096;
	setp.eq.s32 	%p37, %r765, 0;
	@%p37 bra 	$L__BB1_69;
	ld.global.nc.u32 	%r766, [%rd7+240];
	xor.b32  	%r938, %r938, %r766;
	ld.global.nc.u32 	%r767, [%rd7+244];
	xor.b32  	%r1029, %r1029, %r767;
	ld.global.nc.u32 	%r768, [%rd7+248];
	xor.b32  	%r1028, %r1028, %r768;
	ld.global.nc.u32 	%r769, [%rd7+252];
	xor.b32  	%r1027, %r1027, %r769;
	ld.global.nc.u32 	%r770, [%rd7+256];
	xor.b32  	%r934, %r934, %r770;
$L__BB1_69:
	and.b32  	%r772, %r678, 8192;
	setp.eq.s32 	%p38, %r772, 0;
	@%p38 bra 	$L__BB1_71;
	ld.global.nc.u32 	%r773, [%rd7+260];
	xor.b32  	%r938, %r938, %r773;
	ld.global.nc.u32 	%r774, [%rd7+264];
	xor.b32  	%r1029, %r1029, %r774;
	ld.global.nc.u32 	%r775, [%rd7+268];
	xor.b32  	%r1028, %r1028, %r775;
	ld.global.nc.u32 	%r776, [%rd7+272];
	xor.b32  	%r1027, %r1027, %r776;
	ld.global.nc.u32 	%r777, [%rd7+276];
	xor.b32  	%r934, %r934, %r777;
$L__BB1_71:
	and.b32  	%r779, %r678, 16384;
	setp.eq.s32 	%p39, %r779, 0;
	@%p39 bra 	$L__BB1_73;
	ld.global.nc.u32 	%r780, [%rd7+280];
	xor.b32  	%r938, %r938, %r780;
	ld.global.nc.u32 	%r781, [%rd7+284];
	xor.b32  	%r1029, %r1029, %r781;
	ld.global.nc.u32 	%r782, [%rd7+288];
	xor.b32  	%r1028, %r1028, %r782;
	ld.global.nc.u32 	%r783, [%rd7+292];
	xor.b32  	%r1027, %r1027, %r783;
	ld.global.nc.u32 	%r784, [%rd7+296];
	xor.b32  	%r934, %r934, %r784;
$L__BB1_73:
	and.b32  	%r786, %r678, 32768;
	setp.eq.s32 	%p40, %r786, 0;
	@%p40 bra 	$L__BB1_75;
	ld.global.nc.u32 	%r787, [%rd7+300];
	xor.b32  	%r938, %r938, %r787;
	ld.global.nc.u32 	%r788, [%rd7+304];
	xor.b32  	%r1029, %r1029, %r788;
	ld.global.nc.u32 	%r789, [%rd7+308];
	xor.b32  	%r1028, %r1028, %r789;
	ld.global.nc.u32 	%r790, [%rd7+312];
	xor.b32  	%r1027, %r1027, %r790;
	ld.global.nc.u32 	%r791, [%rd7+316];
	xor.b32  	%r934, %r934, %r791;
$L__BB1_75:
	add.s32 	%r1025, %r1025, 16;
	setp.ne.s32 	%p41, %r1025, 32;
	@%p41 bra 	$L__BB1_43;
	mad.lo.s32 	%r792, %r1019, -31, %r192;
	add.s32 	%r1019, %r792, 1;
	setp.ne.s32 	%p42, %r1019, 5;
	@%p42 bra 	$L__BB1_42;
	st.local.u32 	[%rd1+4], %r938;
	st.local.v2.u32 	[%rd1+8], {%r1029, %r1028};
	st.local.v2.u32 	[%rd1+16], {%r1027, %r934};
	setp.ne.s64 	%p43, %rd4, 3;
	@%p43 bra 	$L__BB1_115;
	mov.b32 	%r934, 0;
	mov.u32 	%r1119, %r934;
	mov.u32 	%r1120, %r934;
	mov.u32 	%r1121, %r934;
	mov.u32 	%r938, %r934;
	mov.u32 	%r1111, %r934;
$L__BB1_79:
	mul.wide.u32 	%rd24, %r1111, 4;
	add.s64 	%rd25, %rd1, %rd24;
	ld.local.u32 	%r367, [%rd25+4];
	shl.b32 	%r368, %r1111, 5;
	mov.b32 	%r1117, 0;
$L__BB1_80:
	.pragma "nounroll";
	shr.u32 	%r795, %r367, %r1117;
	and.b32  	%r796, %r795, 1;
	setp.eq.b32 	%p44, %r796, 1;
	not.pred 	%p45, %p44;
	add.s32 	%r797, %r368, %r1117;
	mul.lo.s32 	%r798, %r797, 5;
	mul.wide.u32 	%rd26, %r798, 4;
	add.s64 	%rd8, %rd5, %rd26;
	@%p45 bra 	$L__BB1_82;
	ld.global.nc.u32 	%r799, [%rd8];
	xor.b32  	%r938, %r938, %r799;
	ld.global.nc.u32 	%r800, [%rd8+4];
	xor.b32  	%r1121, %r1121, %r800;
	ld.global.nc.u32 	%r801, [%rd8+8];
	xor.b32  	%r1120, %r1120, %r801;
	ld.global.nc.u32 	%r802, [%rd8+12];
	xor.b32  	%r1119, %r1119, %r802;
	ld.global.nc.u32 	%r803, [%rd8+16];
	xor.b32  	%r934, %r934, %r803;
$L__BB1_82:
	and.b32  	%r805, %r795, 2;
	setp.eq.s32 	%p46, %r805, 0;
	@%p46 bra 	$L__BB1_84;
	ld.global.nc.u32 	%r806, [%rd8+20];
	xor.b32  	%r938, %r938, %r806;
	ld.global.nc.u32 	%r807, [%rd8+24];
	xor.b32  	%r1121, %r1121, %r807;
	ld.global.nc.u32 	%r808, [%rd8+28];
	xor.b32  	%r1120, %r1120, %r808;
	ld.global.nc.u32 	%r809, [%rd8+32];
	xor.b32  	%r1119, %r1119, %r809;
	ld.global.nc.u32 	%r810, [%rd8+36];
	xor.b32  	%r934, %r934, %r810;
$L__BB1_84:
	and.b32  	%r812, %r795, 4;
	setp.eq.s32 	%p47, %r812, 0;
	@%p47 bra 	$L__BB1_86;
	ld.global.nc.u32 	%r813, [%rd8+40];
	xor.b32  	%r938, %r938, %r813;
	ld.global.nc.u32 	%r814, [%rd8+44];
	xor.b32  	%r1121, %r1121, %r814;
	ld.global.nc.u32 	%r815, [%rd8+48];
	xor.b32  	%r1120, %r1120, %r815;
	ld.global.nc.u32 	%r816, [%rd8+52];
	xor.b32  	%r1119, %r1119, %r816;
	ld.global.nc.u32 	%r817, [%rd8+56];
	xor.b32  	%r934, %r934, %r817;
$L__BB1_86:
	and.b32  	%r819, %r795, 8;
	setp.eq.s32 	%p48, %r819, 0;
	@%p48 bra 	$L__BB1_88;
	ld.global.nc.u32 	%r820, [%rd8+60];
	xor.b32  	%r938, %r938, %r820;
	ld.global.nc.u32 	%r821, [%rd8+64];
	xor.b32  	%r1121, %r1121, %r821;
	ld.global.nc.u32 	%r822, [%rd8+68];
	xor.b32  	%r1120, %r1120, %r822;
	ld.global.nc.u32 	%r823, [%rd8+72];
	xor.b32  	%r1119, %r1119, %r823;
	ld.global.nc.u32 	%r824, [%rd8+76];
	xor.b32  	%r934, %r934, %r824;
$L__BB1_88:
	and.b32  	%r826, %r795, 16;
	setp.eq.s32 	%p49, %r826, 0;
	@%p49 bra 	$L__BB1_90;
	ld.global.nc.u32 	%r827, [%rd8+80];
	xor.b32  	%r938, %r938, %r827;
	ld.global.nc.u32 	%r828, [%rd8+84];
	xor.b32  	%r1121, %r1121, %r828;
	ld.global.nc.u32 	%r829, [%rd8+88];
	xor.b32  	%r1120, %r1120, %r829;
	ld.global.nc.u32 	%r830, [%rd8+92];
	xor.b32  	%r1119, %r1119, %r830;
	ld.global.nc.u32 	%r831, [%rd8+96];
	xor.b32  	%r934, %r934, %r831;
$L__BB1_90:
	and.b32  	%r833, %r795, 32;
	setp.eq.s32 	%p50, %r833, 0;
	@%p50 bra 	$L__BB1_92;
	ld.global.nc.u32 	%r834, [%rd8+100];
	xor.b32  	%r938, %r938, %r834;
	ld.global.nc.u32 	%r835, [%rd8+104];
	xor.b32  	%r1121, %r1121, %r835;
	ld.global.nc.u32 	%r836, [%rd8+108];
	xor.b32  	%r1120, %r1120, %r836;
	ld.global.nc.u32 	%r837, [%rd8+112];
	xor.b32  	%r1119, %r1119, %r837;
	ld.global.nc.u32 	%r838, [%rd8+116];
	xor.b32  	%r934, %r934, %r838;
$L__BB1_92:
	and.b32  	%r840, %r795, 64;
	setp.eq.s32 	%p51, %r840, 0;
	@%p51 bra 	$L__BB1_94;
	ld.global.nc.u32 	%r841, [%rd8+120];
	xor.b32  	%r938, %r938, %r841;
	ld.global.nc.u32 	%r842, [%rd8+124];
	xor.b32  	%r1121, %r1121, %r842;
	ld.global.nc.u32 	%r843, [%rd8+128];
	xor.b32  	%r1120, %r1120, %r843;
	ld.global.nc.u32 	%r844, [%rd8+132];
	xor.b32  	%r1119, %r1119, %r844;
	ld.global.nc.u32 	%r845, [%rd8+136];
	xor.b32  	%r934, %r934, %r845;
$L__BB1_94:
	and.b32  	%r847, %r795, 128;
	setp.eq.s32 	%p52, %r847, 0;
	@%p52 bra 	$L__BB1_96;
	ld.global.nc.u32 	%r848, [%rd8+140];
	xor.b32  	%r938, %r938, %r848;
	ld.global.nc.u32 	%r849, [%rd8+144];
	xor.b32  	%r1121, %r1121, %r849;
	ld.global.nc.u32 	%r850, [%rd8+148];
	xor.b32  	%r1120, %r1120, %r850;
	ld.global.nc.u32 	%r851, [%rd8+152];
	xor.b32  	%r1119, %r1119, %r851;
	ld.global.nc.u32 	%r852, [%rd8+156];
	xor.b32  	%r934, %r934, %r852;
$L__BB1_96:
	and.b32  	%r854, %r795, 256;
	setp.eq.s32 	%p53, %r854, 0;
	@%p53 bra 	$L__BB1_98;
	ld.global.nc.u32 	%r855, [%rd8+160];
	xor.b32  	%r938, %r938, %r855;
	ld.global.nc.u32 	%r856, [%rd8+164];
	xor.b32  	%r1121, %r1121, %r856;
	ld.global.nc.u32 	%r857, [%rd8+168];
	xor.b32  	%r1120, %r1120, %r857;
	ld.global.nc.u32 	%r858, [%rd8+172];
	xor.b32  	%r1119, %r1119, %r858;
	ld.global.nc.u32 	%r859, [%rd8+176];
	xor.b32  	%r934, %r934, %r859;
$L__BB1_98:
	and.b32  	%r861, %r795, 512;
	setp.eq.s32 	%p54, %r861, 0;
	@%p54 bra 	$L__BB1_100;
	ld.global.nc.u32 	%r862, [%rd8+180];
	xor.b32  	%r938, %r938, %r862;
	ld.global.nc.u32 	%r863, [%rd8+184];
	xor.b32  	%r1121, %r1121, %r863;
	ld.global.nc.u32 	%r864, [%rd8+188];
	xor.b32  	%r1120, %r1120, %r864;
	ld.global.nc.u32 	%r865, [%rd8+192];
	xor.b32  	%r1119, %r1119, %r865;
	ld.global.nc.u32 	%r866, [%rd8+196];
	xor.b32  	%r934, %r934, %r866;
$L__BB1_100:
	and.b32  	%r868, %r795, 1024;
	setp.eq.s32 	%p55, %r868, 0;
	@%p55 bra 	$L__BB1_102;
	ld.global.nc.u32 	%r869, [%rd8+200];
	xor.b32  	%r938, %r938, %r869;
	ld.global.nc.u32 	%r870, [%rd8+204];
	xor.b32  	%r1121, %r1121, %r870;
	ld.global.nc.u32 	%r871, [%rd8+208];
	xor.b32  	%r1120, %r1120, %r871;
	ld.global.nc.u32 	%r872, [%rd8+212];
	xor.b32  	%r1119, %r1119, %r872;
	ld.global.nc.u32 	%r873, [%rd8+216];
	xor.b32  	%r934, %r934, %r873;
$L__BB1_102:
	and.b32  	%r875, %r795, 2048;
	setp.eq.s32 	%p56, %r875, 0;
	@%p56 bra 	$L__BB1_104;
	ld.global.nc.u32 	%r876, [%rd8+220];
	xor.b32  	%r938, %r938, %r876;
	ld.global.nc.u32 	%r877, [%rd8+224];
	xor.b32  	%r1121, %r1121, %r877;
	ld.global.nc.u32 	%r878, [%rd8+228];
	xor.b32  	%r1120, %r1120, %r878;
	ld.global.nc.u32 	%r879, [%rd8+232];
	xor.b32  	%r1119, %r1119, %r879;
	ld.global.nc.u32 	%r880, [%rd8+236];
	xor.b32  	%r934, %r934, %r880;
$L__BB1_104:
	and.b32  	%r882, %r795, 4096;
	setp.eq.s32 	%p57, %r882, 0;
	@%p57 bra 	$L__BB1_106;
	ld.global.nc.u32 	%r883, [%rd8+240];
	xor.b32  	%r938, %r938, %r883;
	ld.global.nc.u32 	%r884, [%rd8+244];
	xor.b32  	%r1121, %r1121, %r884;
	ld.global.nc.u32 	%r885, [%rd8+248];
	xor.b32  	%r1120, %r1120, %r885;
	ld.global.nc.u32 	%r886, [%rd8+252];
	xor.b32  	%r1119, %r1119, %r886;
	ld.global.nc.u32 	%r887, [%rd8+256];
	xor.b32  	%r934, %r934, %r887;
$L__BB1_106:
	and.b32  	%r889, %r795, 8192;
	setp.eq.s32 	%p58, %r889, 0;
	@%p58 bra 	$L__BB1_108;
	ld.global.nc.u32 	%r890, [%rd8+260];
	xor.b32  	%r938, %r938, %r890;
	ld.global.nc.u32 	%r891, [%rd8+264];
	xor.b32  	%r1121, %r1121, %r891;
	ld.global.nc.u32 	%r892, [%rd8+268];
	xor.b32  	%r1120, %r1120, %r892;
	ld.global.nc.u32 	%r893, [%rd8+272];
	xor.b32  	%r1119, %r1119, %r893;
	ld.global.nc.u32 	%r894, [%rd8+276];
	xor.b32  	%r934, %r934, %r894;
$L__BB1_108:
	and.b32  	%r896, %r795, 16384;
	setp.eq.s32 	%p59, %r896, 0;
	@%p59 bra 	$L__BB1_110;
	ld.global.nc.u32 	%r897, [%rd8+280];
	xor.b32  	%r938, %r938, %r897;
	ld.global.nc.u32 	%r898, [%rd8+284];
	xor.b32  	%r1121, %r1121, %r898;
	ld.global.nc.u32 	%r899, [%rd8+288];
	xor.b32  	%r1120, %r1120, %r899;
	ld.global.nc.u32 	%r900, [%rd8+292];
	xor.b32  	%r1119, %r1119, %r900;
	ld.global.nc.u32 	%r901, [%rd8+296];
	xor.b32  	%r934, %r934, %r901;
$L__BB1_110:
	and.b32  	%r903, %r795, 32768;
	setp.eq.s32 	%p60, %r903, 0;
	@%p60 bra 	$L__BB1_112;
	ld.global.nc.u32 	%r904, [%rd8+300];
	xor.b32  	%r938, %r938, %r904;
	ld.global.nc.u32 	%r905, [%rd8+304];
	xor.b32  	%r1121, %r1121, %r905;
	ld.global.nc.u32 	%r906, [%rd8+308];
	xor.b32  	%r1120, %r1120, %r906;
	ld.global.nc.u32 	%r907, [%rd8+312];
	xor.b32  	%r1119, %r1119, %r907;
	ld.global.nc.u32 	%r908, [%rd8+316];
	xor.b32  	%r934, %r934, %r908;
$L__BB1_112:
	add.s32 	%r1117, %r1117, 16;
	setp.ne.s32 	%p61, %r1117, 32;
	@%p61 bra 	$L__BB1_80;
	mad.lo.s32 	%r909, %r1111, -31, %r368;
	add.s32 	%r1111, %r909, 1;
	setp.ne.s32 	%p62, %r1111, 5;
	@%p62 bra 	$L__BB1_79;
	st.local.u32 	[%rd1+4], %r938;
	st.local.v2.u32 	[%rd1+8], {%r1121, %r1120};
	st.local.v2.u32 	[%rd1+16], {%r1119, %r934};
$L__BB1_115:
	shr.u64 	%rd39, %rd3, 2;
	add.s32 	%r921, %r921, 1;
	setp.gt.u64 	%p63, %rd3, 3;
	@%p63 bra 	$L__BB1_3;
$L__BB1_116:
	ld.param.u64 	%rd38, [_Z24fusedBiasDropoutResidualPfPKfS1_S1_fmii_param_2];
	ld.param.u64 	%rd37, [_Z24fusedBiasDropoutResidualPfPKfS1_S1_fmii_param_0];
	cvta.to.global.u64 	%rd27, %rd11;
	shl.b64 	%rd28, %rd2, 2;
	add.s64 	%rd29, %rd27, %rd28;
	ld.global.nc.f32 	%f2, [%rd29];
	cvta.to.global.u64 	%rd30, %rd38;
	mul.wide.s32 	%rd31, %r2, 4;
	add.s64 	%rd32, %rd30, %rd31;
	ld.global.nc.f32 	%f3, [%rd32];
	add.f32 	%f4, %f2, %f3;
	shr.u32 	%r910, %r938, 2;
	xor.b32  	%r911, %r910, %r938;
	shl.b32 	%r912, %r934, 4;
	shl.b32 	%r913, %r911, 1;
	xor.b32  	%r914, %r913, %r912;
	xor.b32  	%r915, %r914, %r911;
	xor.b32  	%r916, %r915, %r934;
	add.s32 	%r917, %r3, %r916;
	add.s32 	%r918, %r917, 362437;
	cvt.rn.f32.u32 	%f5, %r918;
	fma.rn.f32 	%f6, %f5, 0f2F800000, 0f2F000000;
	setp.gt.f32 	%p64, %f6, %f1;
	selp.f32 	%f7, 0f3F800000, 0f00000000, %p64;
	mul.f32 	%f8, %f4, %f7;
	mov.f32 	%f9, 0f3F800000;
	sub.f32 	%f10, %f9, %f1;
	div.rn.f32 	%f11, %f8, %f10;
	cvta.to.global.u64 	%rd33, %rd13;
	add.s64 	%rd34, %rd33, %rd28;
	ld.global.nc.f32 	%f12, [%rd34];
	add.f32 	%f13, %f12, %f11;
	cvta.to.global.u64 	%rd35, %rd37;
	add.s64 	%rd36, %rd35, %rd28;
	st.global.f32 	[%rd36], %f13;
$L__BB1_117:
	ret;

}


// ===== COMPILED SASS (sm_100) =====

	.target	sm_100

	.elftype	@"ET_EXEC"


//--------------------- .note.nv.tkinfo           --------------------------
	.section	.note.nv.tkinfo,"",@"SHT_NOTE"
	.sectionflags	@"SHF_NOTE_NV_TKINFO"
	.tkinfo
        /*0018*/ 	.word	0x00000002
        /*0030*/ 	.string	""
        /*0030*/ 	.string	"ptxas"
        /*0030*/ 	.string	"Cuda compilation tools, release 13.0, V13.0.88"
        /*0030*/ 	.string	"Build cuda_13.0.r13.0/compiler.36424714_0"
        /*0030*/ 	.string	"-arch sm_100 -m 64 "



//--------------------- .note.nv.cuinfo           --------------------------
	.section	.note.nv.cuinfo,"",@"SHT_NOTE"
	.sectionflags	@"SHF_NOTE_NV_CUINFO"
        /*0018*/ 	.short	0x0002
        /*001a*/ 	.short	0x0064
        /*001c*/ 	.short	0x0082
	.zero		2


//--------------------- .nv.info                  --------------------------
	.section	.nv.info,"",@"SHT_CUDA_INFO"
	.align	4


	//----- nvinfo : EIATTR_REGCOUNT
	.align		4
        /*0000*/ 	.byte	0x04, 0x2f
        /*0002*/ 	.short	(.L_10 - .L_9)
	.align		4
.L_9:
        /*0004*/ 	.word	index@(_Z20fusedDropoutResidualPfPKfS1_fmi)
        /*0008*/ 	.word	0x0000001f


	//----- nvinfo : EIATTR_FRAME_SIZE
	.align		4
.L_10:
        /*000c*/ 	.byte	0x04, 0x11
        /*000e*/ 	.short	(.L_12 - .L_11)
	.align		4
.L_11:
        /*0010*/ 	.word	index@($__internal_1_$__cuda_sm3x_div_rn_noftz_f32_slowpath)
        /*0014*/ 	.word	0x00000030


	//----- nvinfo : EIATTR_FRAME_SIZE
	.align		4
.L_12:
        /*0018*/ 	.byte	0x04, 0x11
        /*001a*/ 	.short	(.L_14 - .L_13)
	.align		4
.L_13:
        /*001c*/ 	.word	index@(_Z20fusedDropoutResidualPfPKfS1_fmi)
        /*0020*/ 	.word	0x00000030


	//----- nvinfo : EIATTR_REGCOUNT
	.align		4
.L_14:
        /*0024*/ 	.byte	0x04, 0x2f
        /*0026*/ 	.short	(.L_16 - .L_15)
	.align		4
.L_15:
        /*0028*/ 	.word	index@(_Z24fusedBiasDropoutResidualPfPKfS1_S1_fmii)
        /*002c*/ 	.word	0x0000001f


	//----- nvinfo : EIATTR_FRAME_SIZE
	.align		4
.L_16:
        /*0030*/ 	.byte	0x04, 0x11
        /*0032*/ 	.short	(.L_18 - .L_17)
	.align		4
.L_17:
        /*0034*/ 	.word	index@($__internal_0_$__cuda_sm3x_div_rn_noftz_f32_slowpath)
        /*0038*/ 	.word	0x00000030


	//----- nvinfo : EIATTR_FRAME_SIZE
	.align		4
.L_18:
        /*003c*/ 	.byte	0x04, 0x11
        /*003e*/ 	.short	(.L_20 - .L_19)
	.align		4
.L_19:
        /*0040*/ 	.word	index@(_Z24fusedBiasDropoutResidualPfPKfS1_S1_fmii)
        /*0044*/ 	.word	0x00000030


	//----- nvinfo : EIATTR_MIN_STACK_SIZE
	.align		4
.L_20:
        /*0048*/ 	.byte	0x04, 0x12
        /*004a*/ 	.short	(.L_22 - .L_21)
	.align		4
.L_21:
        /*004c*/ 	.word	index@(_Z24fusedBiasDropoutResidualPfPKfS1_S1_fmii)
        /*0050*/ 	.word	0x00000030


	//----- nvinfo : EIATTR_MIN_STACK_SIZE
	.align		4
.L_22:
        /*0054*/ 	.byte	0x04, 0x12
        /*0056*/ 	.short	(.L_24 - .L_23)
	.align		4
.L_23:
        /*0058*/ 	.word	index@(_Z20fusedDropoutResidualPfPKfS1_fmi)
        /*005c*/ 	.word	0x00000030
.L_24:


//--------------------- .nv.compat                --------------------------
	.section	.nv.compat,"",@"SHT_CUDA_COMPAT_INFO"
	.align	4
        /*0000*/ 	.byte	0x02, 0x09, 0x00, 0x00, 0x02, 0x02, 0x01, 0x00, 0x02, 0x05, 0x05, 0x00, 0x03, 0x07, 0x01, 0x01
        /*0010*/ 	.byte	0x02, 0x03, 0x00, 0x00, 0x02, 0x06, 0x01, 0x00, 0x04, 0x0b, 0x08, 0x00, 0x01, 0x00, 0x00, 0x00
        /*0020*/ 	.byte	0x00, 0x00, 0x00, 0x00


//--------------------- .nv.info._Z24fusedBiasDropoutResidualPfPKfS1_S1_fmii --------------------------
	.section	.nv.info._Z24fusedBiasDropoutResidualPfPKfS1_S1_fmii,"",@"SHT_CUDA_INFO"
	.sectionflags	@""
	.align	4


	//----- nvinfo : EIATTR_CUDA_API_VERSION
	.align		4
        /*0000*/ 	.byte	0x04, 0x37
        /*0002*/ 	.short	(.L_26 - .L_25)
.L_25:
        /*0004*/ 	.word	0x00000082


	//----- nvinfo : EIATTR_KPARAM_INFO
	.align		4
.L_26:
        /*0008*/ 	.byte	0x04, 0x17
        /*000a*/ 	.short	(.L_28 - .L_27)
.L_27:
        /*000c*/ 	.word	0x00000000
        /*0010*/ 	.short	0x0007
        /*0012*/ 	.short	0x0034
        /*0014*/ 	.byte	0x00, 0xf0, 0x11, 0x00


	//----- nvinfo : EIATTR_KPARAM_INFO
	.align		4
.L_28:
        /*0018*/ 	.byte	0x04, 0x17
        /*001a*/ 	.short	(.L_30 - .L_29)
.L_29:
        /*001c*/ 	.word	0x00000000
        /*0020*/ 	.short	0x0006
        /*0022*/ 	.short	0x0030
        /*0024*/ 	.byte	0x00, 0xf0, 0x11, 0x00


	//----- nvinfo : EIATTR_KPARAM_INFO
	.align		4
.L_30:
        /*0028*/ 	.byte	0x04, 0x17
        /*002a*/ 	.short	(.L_32 - .L_31)
.L_31:
        /*002c*/ 	.word	0x00000000
        /*0030*/ 	.short	0x0005
        /*0032*/ 	.short	0x0028
        /*0034*/ 	.byte	0x00, 0xf0, 0x21, 0x00


	//----- nvinfo : EIATTR_KPARAM_INFO
	.align		4
.L_32:
        /*0038*/ 	.byte	0x04, 0x17
        /*003a*/ 	.short	(.L_34 - .L_33)
.L_33:
        /*003c*/ 	.word	0x00000000
        /*0040*/ 	.short	0x0004
        /*0042*/ 	.short	0x0020
        /*0044*/ 	.byte	0x00, 0xf0, 0x11, 0x00


	//----- nvinfo : EIATTR_KPARAM_INFO
	.align		4
.L_34:
        /*0048*/ 	.byte	0x04, 0x17
        /*004a*/ 	.short	(.L_36 - .L_35)
.L_35:
        /*004c*/ 	.word	0x00000000
        /*0050*/ 	.short	0x0003
        /*0052*/ 	.short	0x0018
        /*0054*/ 	.byte	0x00, 0xf5, 0x21, 0x00


	//----- nvinfo : EIATTR_KPARAM_INFO
	.align		4
.L_36:
        /*0058*/ 	.byte	0x04, 0x17
        /*005a*/ 	.short	(.L_38 - .L_37)
.L_37:
        /*005c*/ 	.word	0x00000000
        /*0060*/ 	.short	0x0002
        /*0062*/ 	.short	0x0010
        /*0064*/ 	.byte	0x00, 0xf5, 0x21, 0x00


	//----- nvinfo : EIATTR_KPARAM_INFO
	.align		4
.L_38:
        /*0068*/ 	.byte	0x04, 0x17
        /*006a*/ 	.short	(.L_40 - .L_39)
.L_39:
        /*006c*/ 	.word	0x00000000
        /*0070*/ 	.short	0x0001
        /*0072*/ 	.short	0x0008
        /*0074*/ 	.byte	0x00, 0xf5, 0x21, 0x00


	//----- nvinfo : EIATTR_KPARAM_INFO
	.align		4
.L_40:
        /*0078*/ 	.byte	0x04, 0x17
        /*007a*/ 	.short	(.L_42 - .L_41)
.L_41:
        /*007c*/ 	.word	0x00000000
        /*0080*/ 	.short	0x0000
        /*0082*/ 	.short	0x0000
        /*0084*/ 	.byte	0x00, 0xf5, 0x21, 0x00


	//----- nvinfo : EIATTR_SPARSE_MMA_MASK
	.align		4
.L_42:
        /*0088*/ 	.byte	0x03, 0x50
        /*008a*/ 	.short	0x0000


	//----- nvinfo : EIATTR_MAXREG_COUNT
	.align		4
        /*008c*/ 	.byte	0x03, 0x1b
        /*008e*/ 	.short	0x00ff


	//----- nvinfo : EIATTR_MERCURY_ISA_VERSION
	.align		4
        /*0090*/ 	.byte	0x03, 0x5f
        /*0092*/ 	.short	0x0101


	//----- nvinfo : EIATTR_VRC_CTA_INIT_COUNT
	.align		4
        /*0094*/ 	.byte	0x02, 0x4a
	.zero		1
	.zero		1


	//----- nvinfo : EIATTR_EXIT_INSTR_OFFSETS
	.align		4
        /*0098*/ 	.byte	0x04, 0x1c
        /*009a*/ 	.short	(.L_44 - .L_43)


	//   ....[0]....
.L_43:
        /*009c*/ 	.word	0x00000090


	//   ....[1]....
        /*00a0*/ 	.word	0x00002b30


	//----- nvinfo : EIATTR_CRS_STACK_SIZE
	.align		4
.L_44:
        /*00a4*/ 	.byte	0x04, 0x1e
        /*00a6*/ 	.short	(.L_46 - .L_45)
.L_45:
        /*00a8*/ 	.word	0x00000000


	//----- nvinfo : EIATTR_CBANK_PARAM_SIZE
	.align		4
.L_46:
        /*00ac*/ 	.byte	0x03, 0x19
        /*00ae*/ 	.short	0x0038


	//----- nvinfo : EIATTR_PARAM_CBANK
	.align		4
        /*00b0*/ 	.byte	0x04, 0x0a
        /*00b2*/ 	.short	(.L_48 - .L_47)
	.align		4
.L_47:
        /*00b4*/ 	.word	index@(.nv.constant0._Z24fusedBiasDropoutResidualPfPKfS1_S1_fmii)
        /*00b8*/ 	.short	0x0380
        /*00ba*/ 	.short	0x0038


	//----- nvinfo : EIATTR_SW_WAR
	.align		4
.L_48:
        /*00bc*/ 	.byte	0x04, 0x36
        /*00be*/ 	.short	(.L_50 - .L_49)
.L_49:
        /*00c0*/ 	.word	0x00000008
.L_50:


//--------------------- .nv.info._Z20fusedDropoutResidualPfPKfS1_fmi --------------------------
	.section	.nv.info._Z20fusedDropoutResidualPfPKfS1_fmi,"",@"SHT_CUDA_INFO"
	.sectionflags	@""
	.align	4


	//----- nvinfo : EIATTR_CUDA_API_VERSION
	.align		4
        /*0000*/ 	.byte	0x04, 0x37
        /*0002*/ 	.short	(.L_52 - .L_51)
.L_51:
        /*0004*/ 	.word	0x00000082


	//----- nvinfo : EIATTR_KPARAM_INFO
	.align		4
.L_52:
        /*0008*/ 	.byte	0x04, 0x17
        /*000a*/ 	.short	(.L_54 - .L_53)
.L_53:
        /*000c*/ 	.word	0x00000000
        /*0010*/ 	.short	0x0005
        /*0012*/ 	.short	0x0028
        /*0014*/ 	.byte	0x00, 0xf0, 0x11, 0x00


	//----- nvinfo : EIATTR_KPARAM_INFO
	.align		4
.L_54:
        /*0018*/ 	.byte	0x04, 0x17
        /*001a*/ 	.short	(.L_56 - .L_55)
.L_55:
        /*001c*/ 	.word	0x00000000
        /*0020*/ 	.short	0x0004
        /*0022*/ 	.short	0x0020
        /*0024*/ 	.byte	0x00, 0xf0, 0x21, 0x00


	//----- nvinfo : EIATTR_KPARAM_INFO
	.align		4
.L_56:
        /*0028*/ 	.byte	0x04, 0x17
        /*002a*/ 	.short	(.L_58 - .L_57)
.L_57:
        /*002c*/ 	.word	0x00000000
        /*0030*/ 	.short	0x0003
        /*0032*/ 	.short	0x0018
        /*0034*/ 	.byte	0x00, 0xf0, 0x11, 0x00


	//----- nvinfo : EIATTR_KPARAM_INFO
	.align		4
.L_58:
        /*0038*/ 	.byte	0x04, 0x17
        /*003a*/ 	.short	(.L_60 - .L_59)
.L_59:
        /*003c*/ 	.word	0x00000000
        /*0040*/ 	.short	0x0002
        /*0042*/ 	.short	0x0010
        /*0044*/ 	.byte	0x00, 0xf5, 0x21, 0x00


	//----- nvinfo : EIATTR_KPARAM_INFO
	.align		4
.L_60:
        /*0048*/ 	.byte	0x04, 0x17
        /*004a*/ 	.short	(.L_62 - .L_61)
.L_61:
        /*004c*/ 	.word	0x00000000
        /*0050*/ 	.short	0x0001
        /*0052*/ 	.short	0x0008
        /*0054*/ 	.byte	0x00, 0xf5, 0x21, 0x00


	//----- nvinfo : EIATTR_KPARAM_INFO
	.align		4
.L_62:
        /*0058*/ 	.byte	0x04, 0x17
        /*005a*/ 	.short	(.L_64 - .L_63)
.L_63:
        /*005c*/ 	.word	0x00000000
        /*0060*/ 	.short	0x0000
        /*0062*/ 	.short	0x0000
        /*0064*/ 	.byte	0x00, 0xf5, 0x21, 0x00


	//----- nvinfo : EIATTR_SPARSE_MMA_MASK
	.align		4
.L_64:
        /*0068*/ 	.byte	0x03, 0x50
        /*006a*/ 	.short	0x0000


	//----- nvinfo : EIATTR_MAXREG_COUNT
	.align		4
        /*006c*/ 	.byte	0x03, 0x1b
        /*006e*/ 	.short	0x00ff


	//----- nvinfo : EIATTR_MERCURY_ISA_VERSION
	.align		4
        /*0070*/ 	.byte	0x03, 0x5f
        /*0072*/ 	.short	0x0101


	//----- nvinfo : EIATTR_VRC_CTA_INIT_COUNT
	.align		4
        /*0074*/ 	.byte	0x02, 0x4a
	.zero		1
	.zero		1


	//----- nvinfo : EIATTR_EXIT_INSTR_OFFSETS
	.align		4
        /*0078*/ 	.byte	0x04, 0x1c
        /*007a*/ 	.short	(.L_66 - .L_65)


	//   ....[0]....
.L_65:
        /*007c*/ 	.word	0x00000080


	//   ....[1]....
        /*0080*/ 	.word	0x000029c0


	//----- nvinfo : EIATTR_CRS_STACK_SIZE
	.align		4
.L_66:
        /*0084*/ 	.byte	0x04, 0x1e
        /*0086*/ 	.short	(.L_68 - .L_67)
.L_67:
        /*0088*/ 	.word	0x00000000


	//----- nvinfo : EIATTR_CBANK_PARAM_SIZE
	.align		4
.L_68:
        /*008c*/ 	.byte	0x03, 0x19
        /*008e*/ 	.short	0x002c


	//----- nvinfo : EIATTR_PARAM_CBANK
	.align		4
        /*0090*/ 	.byte	0x04, 0x0a
        /*0092*/ 	.short	(.L_70 - .L_69)
	.align		4
.L_69:
        /*0094*/ 	.word	index@(.nv.constant0._Z20fusedDropoutResidualPfPKfS1_fmi)
        /*0098*/ 	.short	0x0380
        /*009a*/ 	.short	0x002c


	//----- nvinfo : EIATTR_SW_WAR
	.align		4
.L_70:
        /*009c*/ 	.byte	0x04, 0x36
        /*009e*/ 	.short	(.L_72 - .L_71)
.L_71:
        /*00a0*/ 	.word	0x00000008
.L_72:


//--------------------- .nv.callgraph             --------------------------
	.section	.nv.callgraph,"",@"SHT_CUDA_CALLGRAPH"
	.align	4
	.sectionentsize	8
	.align		4
        /*0000*/ 	.word	0x00000000
	.align		4
        /*0004*/ 	.word	0xffffffff
	.align		4
        /*0008*/ 	.word	0x00000000
	.align		4
        /*000c*/ 	.word	0xfffffffe
	.align		4
        /*0010*/ 	.word	0x00000000
	.align		4
        /*0014*/ 	.word	0xfffffffd
	.align		4
        /*0018*/ 	.word	0x00000000
	.align		4
        /*001c*/ 	.word	0xfffffffc


//--------------------- .nv.constant4             --------------------------
	.section	.nv.constant4,"a",@progbits
	.align	8
	.align		8
.nv.constant4:
        /*0000*/ 	.dword	precalc_xorwow_matrix
	.align		8
        /*0008*/ 	.dword	precalc_xorwow_offset_matrix
	.align		8
        /*0010*/ 	.dword	mrg32k3aM1
	.align		8
        /*0018*/ 	.dword	mrg32k3aM2
	.align		8
        /*0020*/ 	.dword	mrg32k3aM1SubSeq
	.align		8
        /*0028*/ 	.dword	mrg32k3aM2SubSeq
	.align		8
        /*0030*/ 	.dword	mrg32k3aM1Seq
	.align		8
        /*0038*/ 	.dword	mrg32k3aM2Seq


//--------------------- .nv.constant3             --------------------------
	.section	.nv.constant3,"a",@progbits
	.align	8
.nv.constant3:
	.type		__cr_lgamma_table,@object
	.size		__cr_lgamma_table,(.L_8 - __cr_lgamma_table)
__cr_lgamma_table:
        /*0000*/ 	.byte	0x00, 0x00, 0x00, 0x00, 0x00, 0x00, 0x00, 0x00, 0x00, 0x00, 0x00, 0x00, 0x00, 0x00, 0x00, 0x00
        /*0010*/ 	.byte	0xef, 0x39, 0xfa, 0xfe, 0x42, 0x2e, 0xe6, 0x3f, 0x02, 0x20, 0x2a, 0xfa, 0x0b, 0xab, 0xfc, 0x3f
        /*0020*/ 	.byte	0xf9, 0x2c, 0x92, 0x7c, 0xa7, 0x6c, 0x09, 0x40, 0xc9, 0x79, 0x44, 0x3c, 0x64, 0x26, 0x13, 0x40
        /*0030*/ 	.byte	0xca, 0x01, 0xcf, 0x3a, 0x27, 0x51, 0x1a, 0x40, 0x30, 0xcc, 0x2d, 0xf3, 0xe1, 0x0c, 0x21, 0x40
        /*0040*/ 	.byte	0x0d, 0xb7, 0xfc, 0x82, 0x8e, 0x35, 0x25, 0x40
.L_8:


//--------------------- .text._Z24fusedBiasDropoutResidualPfPKfS1_S1_fmii --------------------------
	.section	.text._Z24fusedBiasDropoutResidualPfPKfS1_S1_fmii,"ax",@progbits
	.align	128
        .global         _Z24fusedBiasDropoutResidualPfPKfS1_S1_fmii
        .type           _Z24fusedBiasDropoutResidualPfPKfS1_S1_fmii,@function
        .size           _Z24fusedBiasDropoutResidualPfPKfS1_S1_fmii,(.L_x_50 - _Z24fusedBiasDropoutResidualPfPKfS1_S1_fmii)
        .other          _Z24fusedBiasDropoutResidualPfPKfS1_S1_fmii,@"STO_CUDA_ENTRY STV_DEFAULT"
_Z24fusedBiasDropoutResidualPfPKfS1_S1_fmii:
.text._Z24fusedBiasDropoutResidualPfPKfS1_S1_fmii:
[----:B------:R-:W0:Y:S01]  /*0000*/  LDC R1, c[0x0][0x37c] ;  /* 0x0000df00ff017b82 */ /* 0x000e220000000800 */
[----:B------:R-:W1:Y:S07]  /*0010*/  S2R R3, SR_TID.X ;  /* 0x0000000000037919 */ /* 0x000e6e0000002100 */
[----:B------:R-:W1:Y:S01]  /*0020*/  S2UR UR4, SR_CTAID.X ;  /* 0x00000000000479c3 */ /* 0x000e620000002500 */
[----:B0-----:R-:W-:-:S07]  /*0030*/  VIADD R1, R1, 0xffffffd0 ;  /* 0xffffffd001017836 */ /* 0x001fce0000000000 */
[----:B------:R-:W1:Y:S08]  /*0040*/  LDC R10, c[0x0][0x360] ;  /* 0x0000d800ff0a7b82 */ /* 0x000e700000000800 */
[----:B------:R-:W0:Y:S01]  /*0050*/  LDC.64 R8, c[0x0][0x3b0] ;  /* 0x0000ec00ff087b82 */ /* 0x000e220000000a00 */
[----:B-1----:R-:W-:Y:S02]  /*0060*/  IMAD R10, R10, UR4, R3 ;  /* 0x000000040a0a7c24 */ /* 0x002fe4000f8e0203 */
[----:B0-----:R-:W-:-:S05]  /*0070*/  IMAD R3, R9, R8, RZ ;  /* 0x0000000809037224 */ /* 0x001fca00078e02ff */
[----:B------:R-:W-:-:S13]  /*0080*/  ISETP.GE.AND P0, PT, R10, R3, PT ;  /* 0x000000030a00720c */ /* 0x000fda0003f06270 */
[----:B------:R-:W-:Y:S05]  /*0090*/  @P0 EXIT ;  /* 0x000000000000094d */ /* 0x000fea0003800000 */
[----:B------:R-:W-:Y:S01]  /*00a0*/  IABS R11, R9 ;  /* 0x00000009000b7213 */ /* 0x000fe20000000000 */
[----:B------:R-:W0:Y:S01]  /*00b0*/  LDC.64 R6, c[0x0][0x3a8] ;  /* 0x0000ea00ff067b82 */ /* 0x000e220000000a00 */
[----:B------:R-:W-:Y:S01]  /*00c0*/  ISETP.GE.AND P2, PT, R10, RZ, PT ;  /* 0x000000ff0a00720c */ /* 0x000fe20003f46270 */
[----:B------:R-:W1:Y:S01]  /*00d0*/  LDCU.64 UR6, c[0x0][0x358] ;  /* 0x00006b00ff0677ac */ /* 0x000e620008000a00 */
[----:B------:R-:W2:Y:S01]  /*00e0*/  I2F.RP R0, R11 ;  /* 0x0000000b00007306 */ /* 0x000ea20000209400 */
[----:B------:R-:W-:Y:S07]  /*00f0*/  BSSY.RECONVERGENT B0, `(.L_x_0) ;  /* 0x000026e000007945 */ /* 0x000fee0003800200 */
[----:B--2---:R-:W2:Y:S02]  /*0100*/  MUFU.RCP R0, R0 ;  /* 0x0000000000007308 */ /* 0x004ea40000001000 */
[----:B--2---:R-:W-:-:S06]  /*0110*/  VIADD R2, R0, 0xffffffe ;  /* 0x0ffffffe00027836 */ /* 0x004fcc0000000000 */
[----:B------:R2:W3:Y:S02]  /*0120*/  F2I.FTZ.U32.TRUNC.NTZ R3, R2 ;  /* 0x0000000200037305 */ /* 0x0004e4000021f000 */
[----:B--2---:R-:W-:Y:S02]  /*0130*/  IMAD.MOV.U32 R2, RZ, RZ, RZ ;  /* 0x000000ffff027224 */ /* 0x004fe400078e00ff */
[----:B---3--:R-:W-:-:S04]  /*0140*/  IMAD.MOV R4, RZ, RZ, -R3 ;  /* 0x000000ffff047224 */ /* 0x008fc800078e0a03 */
[----:B------:R-:W-:Y:S01]  /*0150*/  IMAD R5, R4, R11, RZ ;  /* 0x0000000b04057224 */ /* 0x000fe200078e02ff */
[----:B------:R-:W-:-:S03]  /*0160*/  IABS R4, R10 ;  /* 0x0000000a00047213 */ /* 0x000fc60000000000 */
[----:B------:R-:W-:Y:S01]  /*0170*/  IMAD.HI.U32 R3, R3, R5, R2 ;  /* 0x0000000503037227 */ /* 0x000fe200078e0002 */
[----:B0-----:R-:W-:-:S05]  /*0180*/  LOP3.LUT R2, R6, 0xaad26b49, RZ, 0x3c, !PT ;  /* 0xaad26b4906027812 */ /* 0x001fca00078e3cff */
[----:B------:R-:W-:-:S04]  /*0190*/  IMAD.HI.U32 R3, R3, R4, RZ ;  /* 0x0000000403037227 */ /* 0x000fc800078e00ff */
[----:B------:R-:W-:-:S04]  /*01a0*/  IMAD.MOV R3, RZ, RZ, -R3 ;  /* 0x000000ffff037224 */ /* 0x000fc800078e0a03 */
[----:B------:R-:W-:Y:S01]  /*01b0*/  IMAD R0, R11, R3, R4 ;  /* 0x000000030b007224 */ /* 0x000fe200078e0204 */
[----:B------:R-:W-:Y:S01]  /*01c0*/  LOP3.LUT R4, R7, 0xf7dcefdd, RZ, 0x3c, !PT ;  /* 0xf7dcefdd07047812 */ /* 0x000fe200078e3cff */
[----:B------:R-:W-:-:S03]  /*01d0*/  IMAD R3, R2, 0x4182bed5, RZ ;  /* 0x4182bed502037824 */ /* 0x000fc600078e02ff */
[----:B------:R-:W-:Y:S01]  /*01e0*/  ISETP.GT.U32.AND P0, PT, R11, R0, PT ;  /* 0x000000000b00720c */ /* 0x000fe20003f04070 */
[----:B------:R-:W-:Y:S01]  /*01f0*/  IMAD R4, R4, -0x658354e5, RZ ;  /* 0x9a7cab1b04047824 */ /* 0x000fe200078e02ff */
[C---:B------:R-:W-:Y:S01]  /*0200*/  LOP3.LUT R6, R3.reuse, 0x159a55e5, RZ, 0x3c, !PT ;  /* 0x159a55e503067812 */ /* 0x040fe200078e3cff */
[C---:B------:R-:W-:Y:S02]  /*0210*/  VIADD R5, R3.reuse, 0x583f19 ;  /* 0x00583f1903057836 */ /* 0x040fe40000000000 */
[C---:B------:R-:W-:Y:S01]  /*0220*/  VIADD R7, R4.reuse, 0x1f123bb5 ;  /* 0x1f123bb504077836 */ /* 0x040fe20000000000 */
[C---:B------:R-:W-:Y:S01]  /*0230*/  IADD3 R2, PT, PT, R3.reuse, 0x64f0c9, R4 ;  /* 0x0064f0c903027810 */ /* 0x040fe20007ffe004 */
[----:B------:R-:W-:Y:S01]  /*0240*/  VIADD R3, R3, 0x75bcd15 ;  /* 0x075bcd1503037836 */ /* 0x000fe20000000000 */
[----:B------:R-:W-:Y:S02]  /*0250*/  LOP3.LUT R4, R4, 0x5491333, RZ, 0x3c, !PT ;  /* 0x0549133304047812 */ /* 0x000fe400078e3cff */
[----:B------:R0:W-:Y:S03]  /*0260*/  STL.64 [R1+0x8], R6 ;  /* 0x0000080601007387 */ /* 0x0001e60000100a00 */
[----:B------:R-:W-:Y:S01]  /*0270*/  @!P0 IMAD.IADD R0, R0, 0x1, -R11 ;  /* 0x0000000100008824 */ /* 0x000fe200078e0a0b */
[----:B------:R2:W-:Y:S01]  /*0280*/  STL.64 [R1], R2 ;  /* 0x0000000201007387 */ /* 0x0005e20000100a00 */
[----:B------:R-:W-:-:S03]  /*0290*/  ISETP.NE.AND P0, PT, R9, RZ, PT ;  /* 0x000000ff0900720c */ /* 0x000fc60003f05270 */
[----:B------:R-:W-:Y:S01]  /*02a0*/  ISETP.GT.U32.AND P1, PT, R11, R0, PT ;  /* 0x000000000b00720c */ /* 0x000fe20003f24070 */
[----:B------:R2:W-:Y:S01]  /*02b0*/  STL.64 [R1+0x10], R4 ;  /* 0x0000100401007387 */ /* 0x0005e20000100a00 */
[----:B0-----:R-:W-:-:S11]  /*02c0*/  SHF.R.S32.HI R6, RZ, 0x1f, R10 ;  /* 0x0000001fff067819 */ /* 0x001fd6000001140a */
[----:B------:R-:W-:Y:S01]  /*02d0*/  @!P1 IMAD.IADD R0, R0, 0x1, -R11 ;  /* 0x0000000100009824 */ /* 0x000fe200078e0a0b */
[----:B------:R-:W-:-:S03]  /*02e0*/  ISETP.NE.AND P1, PT, R10, RZ, PT ;  /* 0x000000ff0a00720c */ /* 0x000fc60003f25270 */
[----:B------:R-:W-:Y:S01]  /*02f0*/  @!P2 IMAD.MOV R0, RZ, RZ, -R0 ;  /* 0x000000ffff00a224 */ /* 0x000fe200078e0a00 */
[----:B------:R-:W-:-:S09]  /*0300*/  @!P0 LOP3.LUT R0, RZ, R9, RZ, 0x33, !PT ;  /* 0x00000009ff008212 */ /* 0x000fd200078e33ff */
[----:B-12---:R-:W-:Y:S05]  /*0310*/  @!P1 BRA `(.L_x_1) ;  /* 0x00000024002c9947 */ /* 0x006fea0003800000 */
[----:B------:R-:W-:Y:S02]  /*0320*/  IMAD.MOV.U32 R14, RZ, RZ, R6 ;  /* 0x000000ffff0e7224 */ /* 0x000fe400078e0006 */
[----:B------:R-:W-:Y:S02]  /*0330*/  IMAD.MOV.U32 R12, RZ, RZ, RZ ;  /* 0x000000ffff0c7224 */ /* 0x000fe400078e00ff */
[----:B------:R-:W-:-:S07]  /*0340*/  IMAD.MOV.U32 R11, RZ, RZ, R10 ;  /* 0x000000ffff0b7224 */ /* 0x000fce00078e000a */
.L_x_10:
[----:B------:R-:W-:Y:S01]  /*0350*/  LOP3.LUT R2, R11, 0x3, RZ, 0xc0, !PT ;  /* 0x000000030b027812 */ /* 0x000fe200078ec0ff */
[----:B------:R-:W-:Y:S03]  /*0360*/  BSSY.RECONVERGENT B1, `(.L_x_2) ;  /* 0x0000240000017945 */ /* 0x000fe60003800200 */
[----:B------:R-:W-:-:S04]  /*0370*/  ISETP.NE.U32.AND P0, PT, R2, RZ, PT ;  /* 0x000000ff0200720c */ /* 0x000fc80003f05070 */
[----:B------:R-:W-:-:S13]  /*0380*/  ISETP.NE.AND.EX P0, PT, RZ, RZ, PT, P0 ;  /* 0x000000ffff00720c */ /* 0x000fda0003f05300 */
[----:B0-----:R-:W-:Y:S05]  /*0390*/  @!P0 BRA `(.L_x_3) ;  /* 0x0000002000f08947 */ /* 0x001fea0003800000 */
[----:B------:R-:W0:Y:S01]  /*03a0*/  LDC.64 R8, c[0x4][RZ] ;  /* 0x01000000ff087b82 */ /* 0x000e220000000a00 */
[----:B------:R-:W-:Y:S02]  /*03b0*/  CS2R R2, SRZ ;  /* 0x0000000000027805 */ /* 0x000fe4000001ff00 */
[----:B------:R-:W-:Y:S02]  /*03c0*/  CS2R R4, SRZ ;  /* 0x0000000000047805 */ /* 0x000fe4000001ff00 */
[----:B------:R-:W-:Y:S01]  /*03d0*/  CS2R R6, SRZ ;  /* 0x0000000000067805 */ /* 0x000fe2000001ff00 */
[----:B0-----:R-:W-:-:S07]  /*03e0*/  IMAD.WIDE.U32 R8, R12, 0xc80, R8 ;  /* 0x00000c800c087825 */ /* 0x001fce00078e0008 */
.L_x_5:
[----:B------:R-:W-:-:S06]  /*03f0*/  IMAD R13, R2, 0x4, R1 ;  /* 0x00000004020d7824 */ /* 0x000fcc00078e0201 */
[----:B------:R-:W5:Y:S01]  /*0400*/  LDL R13, [R13+0x4] ;  /* 0x000004000d0d7983 */ /* 0x000f620000100800 */
[----:B------:R-:W-:-:S05]  /*0410*/  UMOV UR4, URZ ;  /* 0x000000ff00047c82 */ /* 0x000fca0008000000 */
.L_x_4:
[----:B-----5:R-:W-:Y:S01]  /*0420*/  SHF.R.U32.HI R21, RZ, UR4, R13 ;  /* 0x00000004ff157c19 */ /* 0x020fe2000801160d */
[----:B------:R-:W-:-:S03]  /*0430*/  IMAD.SHL.U32 R15, R2, 0x20, RZ ;  /* 0x00000020020f7824 */ /* 0x000fc600078e00ff */
[----:B------:R-:W-:Y:S01]  /*0440*/  LOP3.LUT R16, R21, 0x1, RZ, 0xc0, !PT ;  /* 0x0000000115107812 */ /* 0x000fe200078ec0ff */
[----:B------:R-:W-:-:S03]  /*0450*/  VIADD R15, R15, UR4 ;  /* 0x000000040f0f7c36 */ /* 0x000fc60008000000 */
[----:B------:R-:W-:Y:S01]  /*0460*/  ISETP.NE.U32.AND P0, PT, R16, 0x1, PT ;  /* 0x000000011000780c */ /* 0x000fe20003f05070 */
[----:B------:R-:W-:-:S03]  /*0470*/  IMAD R15, R15, 0x5, RZ ;  /* 0x000000050f0f7824 */ /* 0x000fc600078e02ff */
[----:B------:R-:W-:Y:S01]  /*0480*/  R2P PR, R21, 0x7e ;  /* 0x0000007e15007804 */ /* 0x000fe20000000000 */
[----:B------:R-:W-:-:S08]  /*0490*/  IMAD.WIDE.U32 R16, R15, 0x4, R8 ;  /* 0x000000040f107825 */ /* 0x000fd000078e0008 */
[----:B------:R-:W2:Y:S04]  /*04a0*/  @!P0 LDG.E.CONSTANT R20, desc[UR6][R16.64+0x10] ;  /* 0x0000100610148981 */ /* 0x000ea8000c1e9900 */
[----:B------:R-:W3:Y:S04]  /*04b0*/  @P1 LDG.E.CONSTANT R22, desc[UR6][R16.64+0x24] ;  /* 0x0000240610161981 */ /* 0x000ee8000c1e9900 */
[----:B------:R-:W4:Y:S04]  /*04c0*/  @P2 LDG.E.CONSTANT R24, desc[UR6][R16.64+0x38] ;  /* 0x0000380610182981 */ /* 0x000f28000c1e9900 */
[----:B------:R-:W4:Y:S04]  /*04d0*/  @P3 LDG.E.CONSTANT R26, desc[UR6][R16.64+0x4c] ;  /* 0x00004c06101a3981 */ /* 0x000f28000c1e9900 */
[----:B------:R-:W4:Y:S04]  /*04e0*/  @P4 LDG.E.CONSTANT R28, desc[UR6][R16.64+0x60] ;  /* 0x00006006101c4981 */ /* 0x000f28000c1e9900 */
[----:B------:R-:W4:Y:S04]  /*04f0*/  @!P0 LDG.E.CONSTANT R18, desc[UR6][R16.64] ;  /* 0x0000000610128981 */ /* 0x000f28000c1e9900 */
[----:B------:R-:W4:Y:S04]  /*0500*/  @!P0 LDG.E.CONSTANT R15, desc[UR6][R16.64+0x4] ;  /* 0x00000406100f8981 */ /* 0x000f28000c1e9900 */
[----:B------:R-:W4:Y:S04]  /*0510*/  @P5 LDG.E.CONSTANT R19, desc[UR6][R16.64+0x74] ;  /* 0x0000740610135981 */ /* 0x000f28000c1e9900 */
[----:B------:R-:W4:Y:S04]  /*0520*/  @P1 LDG.E.CONSTANT R23, desc[UR6][R16.64+0x20] ;  /* 0x0000200610171981 */ /* 0x000f28000c1e9900 */
[----:B------:R-:W4:Y:S01]  /*0530*/  @P3 LDG.E.CONSTANT R25, desc[UR6][R16.64+0x48] ;  /* 0x0000480610193981 */ /* 0x000f22000c1e9900 */
[----:B--2---:R-:W-:-:S03]  /*0540*/  @!P0 LOP3.LUT R5, R5, R20, RZ, 0x3c, !PT ;  /* 0x0000001405058212 */ /* 0x004fc600078e3cff */
[----:B------:R-:W2:Y:S01]  /*0550*/  @P1 LDG.E.CONSTANT R20, desc[UR6][R16.64+0x14] ;  /* 0x0000140610141981 */ /* 0x000ea2000c1e9900 */
[----:B---3--:R-:W-:-:S03]  /*0560*/  @P1 LOP3.LUT R5, R5, R22, RZ, 0x3c, !PT ;  /* 0x0000001605051212 */ /* 0x008fc600078e3cff */
[----:B------:R-:W3:Y:S01]  /*0570*/  @P1 LDG.E.CONSTANT R22, desc[UR6][R16.64+0x1c] ;  /* 0x00001c0610161981 */ /* 0x000ee2000c1e9900 */
[----:B----4-:R-:W-:-:S03]  /*0580*/  @P2 LOP3.LUT R5, R5, R24, RZ, 0x3c, !PT ;  /* 0x0000001805052212 */ /* 0x010fc600078e3cff */
[----:B------:R-:W4:Y:S01]  /*0590*/  @P2 LDG.E.CONSTANT R24, desc[UR6][R16.64+0x28] ;  /* 0x0000280610182981 */ /* 0x000f22000c1e9900 */
[----:B------:R-:W-:-:S03]  /*05a0*/  @P3 LOP3.LUT R5, R5, R26, RZ, 0x3c, !PT ;  /* 0x0000001a05053212 */ /* 0x000fc600078e3cff */
[----:B------:R-:W3:Y:S01]  /*05b0*/  @P6 LDG.E.CONSTANT R26, desc[UR6][R16.64+0x88] ;  /* 0x00008806101a6981 */ /* 0x000ee2000c1e9900 */
[----:B------:R-:W-:Y:S02]  /*05c0*/  @P4 LOP3.LUT R5, R5, R28, RZ, 0x3c, !PT ;  /* 0x0000001c05054212 */ /* 0x000fe400078e3cff */
[----:B------:R-:W-:Y:S02]  /*05d0*/  @!P0 LOP3.LUT R3, R3, R18, RZ, 0x3c, !PT ;  /* 0x0000001203038212 */ /* 0x000fe400078e3cff */
[----:B------:R-:W3:Y:S01]  /*05e0*/  @!P0 LDG.E.CONSTANT R18, desc[UR6][R16.64+0x8] ;  /* 0x0000080610128981 */ /* 0x000ee2000c1e9900 */
[----:B------:R-:W-:-:S03]  /*05f0*/  @!P0 LOP3.LUT R6, R6, R15, RZ, 0x3c, !PT ;  /* 0x0000000f06068212 */ /* 0x000fc600078e3cff */
[----:B------:R-:W3:Y:S01]  /*0600*/  @!P0 LDG.E.CONSTANT R15, desc[UR6][R16.64+0xc] ;  /* 0x00000c06100f8981 */ /* 0x000ee2000c1e9900 */
[----:B------:R-:W-:-:S03]  /*0610*/  @P5 LOP3.LUT R5, R5, R19, RZ, 0x3c, !PT ;  /* 0x0000001305055212 */ /* 0x000fc600078e3cff */
[----:B------:R-:W3:Y:S01]  /*0620*/  @P1 LDG.E.CONSTANT R19, desc[UR6][R16.64+0x18] ;  /* 0x0000180610131981 */ /* 0x000ee2000c1e9900 */
[----:B--2---:R-:W-:-:S03]  /*0630*/  @P1 LOP3.LUT R3, R3, R20, RZ, 0x3c, !PT ;  /* 0x0000001403031212 */ /* 0x004fc600078e3cff */
[----:B------:R-:W2:Y:S01]  /*0640*/  @P3 LDG.E.CONSTANT R20, desc[UR6][R16.64+0x3c] ;  /* 0x00003c0610143981 */ /* 0x000ea2000c1e9900 */
[----:B----4-:R-:W-:-:S03]  /*0650*/  @P2 LOP3.LUT R3, R3, R24, RZ, 0x3c, !PT ;  /* 0x0000001803032212 */ /* 0x010fc600078e3cff */
[----:B------:R-:W4:Y:S01]  /*0660*/  @P4 LDG.E.CONSTANT R24, desc[UR6][R16.64+0x50] ;  /* 0x0000500610184981 */ /* 0x000f22000c1e9900 */
[----:B---3--:R-:W-:-:S03]  /*0670*/  @!P0 LOP3.LUT R7, R7, R18, RZ, 0x3c, !PT ;  /* 0x0000001207078212 */ /* 0x008fc600078e3cff */
[----:B------:R-:W3:Y:S01]  /*0680*/  @P2 LDG.E.CONSTANT R18, desc[UR6][R16.64+0x30] ;  /* 0x0000300610122981 */ /* 0x000ee2000c1e9900 */
[----:B------:R-:W-:-:S03]  /*0690*/  @!P0 LOP3.LUT R4, R4, R15, RZ, 0x3c, !PT ;  /* 0x0000000f04048212 */ /* 0x000fc600078e3cff */
[----:B------:R-:W3:Y:S01]  /*06a0*/  @P2 LDG.E.CONSTANT R15, desc[UR6][R16.64+0x2c] ;  /* 0x00002c06100f2981 */ /* 0x000ee2000c1e9900 */
[----:B------:R-:W-:-:S03]  /*06b0*/  @P1 LOP3.LUT R6, R6, R19, RZ, 0x3c, !PT ;  /* 0x0000001306061212 */ /* 0x000fc600078e3cff */
[----:B------:R-:W3:Y:S01]  /*06c0*/  @P2 LDG.E.CONSTANT R19, desc[UR6][R16.64+0x34] ;  /* 0x0000340610132981 */ /* 0x000ee2000c1e9900 */
[----:B------:R-:W-:Y:S02]  /*06d0*/  @P1 LOP3.LUT R7, R7, R22, RZ, 0x3c, !PT ;  /* 0x0000001607071212 */ /* 0x000fe400078e3cff */
[----:B------:R-:W-:Y:S01]  /*06e0*/  @P1 LOP3.LUT R4, R4, R23, RZ, 0x3c, !PT ;  /* 0x0000001704041212 */ /* 0x000fe200078e3cff */
[----:B------:R-:W3:Y:S04]  /*06f0*/  @P3 LDG.E.CONSTANT R22, desc[UR6][R16.64+0x44] ;  /* 0x0000440610163981 */ /* 0x000ee8000c1e9900 */
[----:B------:R-:W3:Y:S01]  /*0700*/  @P3 LDG.E.CONSTANT R23, desc[UR6][R16.64+0x40] ;  /* 0x0000400610173981 */ /* 0x000ee2000c1e9900 */
[----:B--2---:R-:W-:-:S03]  /*0710*/  @P3 LOP3.LUT R3, R3, R20, RZ, 0x3c, !PT ;  /* 0x0000001403033212 */ /* 0x004fc600078e3cff */
[----:B------:R-:W2:Y:S01]  /*0720*/  @P5 LDG.E.CONSTANT R20, desc[UR6][R16.64+0x64] ;  /* 0x0000640610145981 */ /* 0x000ea2000c1e9900 */
[----:B----4-:R-:W-:-:S03]  /*0730*/  @P4 LOP3.LUT R3, R3, R24, RZ, 0x3c, !PT ;  /* 0x0000001803034212 */ /* 0x010fc600078e3cff */
[----:B------:R-:W4:Y:S01]  /*0740*/  @P6 LDG.E.CONSTANT R24, desc[UR6][R16.64+0x78] ;  /* 0x0000780610186981 */ /* 0x000f22000c1e9900 */
[----:B---3--:R-:W-:-:S03]  /*0750*/  @P2 LOP3.LUT R7, R7, R18, RZ, 0x3c, !PT ;  /* 0x0000001207072212 */ /* 0x008fc600078e3cff */
[----:B------:R-:W3:Y:S01]  /*0760*/  @P4 LDG.E.CONSTANT R18, desc[UR6][R16.64+0x58] ;  /* 0x0000580610124981 */ /* 0x000ee2000c1e9900 */
[----:B------:R-:W-:-:S03]  /*0770*/  @P2 LOP3.LUT R6, R6, R15, RZ, 0x3c, !PT ;  /* 0x0000000f06062212 */ /* 0x000fc600078e3cff */
[----:B------:R-:W3:Y:S01]  /*0780*/  @P4 LDG.E.CONSTANT R15, desc[UR6][R16.64+0x54] ;  /* 0x00005406100f4981 */ /* 0x000ee2000c1e9900 */
[----:B------:R-:W-:-:S03]  /*0790*/  @P2 LOP3.LUT R4, R4, R19, RZ, 0x3c, !PT ;  /* 0x0000001304042212 */ /* 0x000fc600078e3cff */
[----:B------:R-:W3:Y:S01]  /*07a0*/  @P4 LDG.E.CONSTANT R19, desc[UR6][R16.64+0x5c] ;  /* 0x00005c0610134981 */ /* 0x000ee2000c1e9900 */
[----:B------:R-:W-:Y:S02]  /*07b0*/  @P3 LOP3.LUT R7, R7, R22, RZ, 0x3c, !PT ;  /* 0x0000001607073212 */ /* 0x000fe400078e3cff */
[----:B------:R-:W-:Y:S01]  /*07c0*/  @P3 LOP3.LUT R4, R4, R25, RZ, 0x3c, !PT ;  /* 0x0000001904043212 */ /* 0x000fe200078e3cff */
[----:B------:R-:W3:Y:S01]  /*07d0*/  @P5 LDG.E.CONSTANT R22, desc[UR6][R16.64+0x6c] ;  /* 0x00006c0610165981 */ /* 0x000ee2000c1e9900 */
[----:B------:R-:W-:-:S03]  /*07e0*/  @P3 LOP3.LUT R6, R6, R23, RZ, 0x3c, !PT ;  /* 0x0000001706063212 */ /* 0x000fc600078e3cff */
[----:B------:R-:W3:Y:S04]  /*07f0*/  @P5 LDG.E.CONSTANT R23, desc[UR6][R16.64+0x68] ;  /* 0x0000680610175981 */ /* 0x000ee8000c1e9900 */
[----:B------:R-:W3:Y:S01]  /*0800*/  @P5 LDG.E.CONSTANT R25, desc[UR6][R16.64+0x70] ;  /* 0x0000700610195981 */ /* 0x000ee2000c1e9900 */
[----:B------:R-:W-:Y:S02]  /*0810*/  LOP3.LUT P0, RZ, R21, 0x80, RZ, 0xc0, !PT ;  /* 0x0000008015ff7812 */ /* 0x000fe4000780c0ff */
[----:B--2---:R-:W-:-:S11]  /*0820*/  @P5 LOP3.LUT R3, R3, R20, RZ, 0x3c, !PT ;  /* 0x0000001403035212 */ /* 0x004fd600078e3cff */
        /* <DEDUP_REMOVED lines=15> */
[----:B------:R-:W-:Y:S02]  /*0920*/  @P6 LOP3.LUT R5, R5, R26, RZ, 0x3c, !PT ;  /* 0x0000001a05056212 */ /* 0x000fe400078e3cff */
[----:B--2---:R-:W-:Y:S02]  /*0930*/  @P0 LOP3.LUT R3, R3, R20, RZ, 0x3c, !PT ;  /* 0x0000001403030212 */ /* 0x004fe400078e3cff */
[----:B----4-:R-:W-:Y:S02]  /*0940*/  @P0 LOP3.LUT R5, R5, R24, RZ, 0x3c, !PT ;  /* 0x0000001805050212 */ /* 0x010fe400078e3cff */
[----:B---3--:R-:W-:Y:S02]  /*0950*/  @P6 LOP3.LUT R7, R7, R18, RZ, 0x3c, !PT ;  /* 0x0000001207076212 */ /* 0x008fe400078e3cff */
[----:B------:R-:W-:Y:S02]  /*0960*/  @P6 LOP3.LUT R6, R6, R15, RZ, 0x3c, !PT ;  /* 0x0000000f06066212 */ /* 0x000fe400078e3cff */
[----:B------:R-:W-:-:S02]  /*0970*/  @P6 LOP3.LUT R4, R4, R19, RZ, 0x3c, !PT ;  /* 0x0000001304046212 */ /* 0x000fc400078e3cff */
[----:B------:R-:W-:Y:S02]  /*0980*/  @P0 LOP3.LUT R7, R7, R22, RZ, 0x3c, !PT ;  /* 0x0000001607070212 */ /* 0x000fe400078e3cff */
[----:B------:R-:W-:Y:S02]  /*0990*/  @P0 LOP3.LUT R6, R6, R23, RZ, 0x3c, !PT ;  /* 0x0000001706060212 */ /* 0x000fe400078e3cff */
[----:B------:R-:W-:Y:S02]  /*09a0*/  @P0 LOP3.LUT R4, R4, R25, RZ, 0x3c, !PT ;  /* 0x0000001904040212 */ /* 0x000fe400078e3cff */
[----:B------:R-:W-:-:S13]  /*09b0*/  R2P PR, R21.B1, 0x7f ;  /* 0x0000007f15007804 */ /* 0x000fda0000001000 */
[----:B------:R-:W2:Y:S04]  /*09c0*/  @P0 LDG.E.CONSTANT R18, desc[UR6][R16.64+0xa0] ;  /* 0x0000a00610120981 */ /* 0x000ea8000c1e9900 */
[----:B------:R-:W3:Y:S04]  /*09d0*/  @P0 LDG.E.CONSTANT R15, desc[UR6][R16.64+0xa4] ;  /* 0x0000a406100f0981 */ /* 0x000ee8000c1e9900 */
[----:B------:R-:W4:Y:S04]  /*09e0*/  @P0 LDG.E.CONSTANT R20, desc[UR6][R16.64+0xa8] ;  /* 0x0000a80610140981 */ /* 0x000f28000c1e9900 */
[----:B------:R-:W4:Y:S04]  /*09f0*/  @P0 LDG.E.CONSTANT R19, desc[UR6][R16.64+0xac] ;  /* 0x0000ac0610130981 */ /* 0x000f28000c1e9900 */
[----:B------:R-:W4:Y:S04]  /*0a00*/  @P0 LDG.E.CONSTANT R22, desc[UR6][R16.64+0xb0] ;  /* 0x0000b00610160981 */ /* 0x000f28000c1e9900 */
[----:B------:R-:W4:Y:S04]  /*0a10*/  @P1 LDG.E.CONSTANT R24, desc[UR6][R16.64+0xb4] ;  /* 0x0000b40610181981 */ /* 0x000f28000c1e9900 */
[----:B------:R-:W4:Y:S04]  /*0a20*/  @P1 LDG.E.CONSTANT R26, desc[UR6][R16.64+0xbc] ;  /* 0x0000bc06101a1981 */ /* 0x000f28000c1e9900 */
[----:B------:R-:W4:Y:S04]  /*0a30*/  @P1 LDG.E.CONSTANT R23, desc[UR6][R16.64+0xb8] ;  /* 0x0000b80610171981 */ /* 0x000f28000c1e9900 */
[----:B------:R-:W4:Y:S04]  /*0a40*/  @P1 LDG.E.CONSTANT R28, desc[UR6][R16.64+0xc4] ;  /* 0x0000c406101c1981 */ /* 0x000f28000c1e9900 */
[----:B------:R-:W4:Y:S01]  /*0a50*/  @P1 LDG.E.CONSTANT R25, desc[UR6][R16.64+0xc0] ;  /* 0x0000c00610191981 */ /* 0x000f22000c1e9900 */
[----:B--2---:R-:W-:-:S03]  /*0a60*/  @P0 LOP3.LUT R3, R3, R18, RZ, 0x3c, !PT ;  /* 0x0000001203030212 */ /* 0x004fc600078e3cff */
[----:B------:R-:W2:Y:S01]  /*0a70*/  @P2 LDG.E.CONSTANT R18, desc[UR6][R16.64+0xc8] ;  /* 0x0000c80610122981 */ /* 0x000ea2000c1e9900 */
[----:B---3--:R-:W-:-:S03]  /*0a80*/  @P0 LOP3.LUT R6, R6, R15, RZ, 0x3c, !PT ;  /* 0x0000000f06060212 */ /* 0x008fc600078e3cff */
[----:B------:R-:W3:Y:S01]  /*0a90*/  @P2 LDG.E.CONSTANT R15, desc[UR6][R16.64+0xcc] ;  /* 0x0000cc06100f2981 */ /* 0x000ee2000c1e9900 */
[----:B----4-:R-:W-:-:S03]  /*0aa0*/  @P0 LOP3.LUT R7, R7, R20, RZ, 0x3c, !PT ;  /* 0x0000001407070212 */ /* 0x010fc600078e3cff */
[----:B------:R-:W4:Y:S01]  /*0ab0*/  @P3 LDG.E.CONSTANT R20, desc[UR6][R16.64+0xec] ;  /* 0x0000ec0610143981 */ /* 0x000f22000c1e9900 */
[----:B------:R-:W-:-:S03]  /*0ac0*/  @P0 LOP3.LUT R4, R4, R19, RZ, 0x3c, !PT ;  /* 0x0000001304040212 */ /* 0x000fc600078e3cff */
[----:B------:R-:W4:Y:S01]  /*0ad0*/  @P2 LDG.E.CONSTANT R19, desc[UR6][R16.64+0xd4] ;  /* 0x0000d40610132981 */ /* 0x000f22000c1e9900 */
[----:B------:R-:W-:Y:S02]  /*0ae0*/  @P0 LOP3.LUT R5, R5, R22, RZ, 0x3c, !PT ;  /* 0x0000001605050212 */ /* 0x000fe400078e3cff */
[----:B------:R-:W-:Y:S01]  /*0af0*/  LOP3.LUT P0, RZ, R21, 0x8000, RZ, 0xc0, !PT ;  /* 0x0000800015ff7812 */ /* 0x000fe2000780c0ff */
[----:B------:R-:W4:Y:S01]  /*0b00*/  @P2 LDG.E.CONSTANT R22, desc[UR6][R16.64+0xd0] ;  /* 0x0000d00610162981 */ /* 0x000f22000c1e9900 */
[----:B------:R-:W-:-:S03]  /*0b10*/  @P1 LOP3.LUT R3, R3, R24, RZ, 0x3c, !PT ;  /* 0x0000001803031212 */ /* 0x000fc600078e3cff */
[----:B------:R-:W4:Y:S01]  /*0b20*/  @P3 LDG.E.CONSTANT R21, desc[UR6][R16.64+0xe0] ;  /* 0x0000e00610153981 */ /* 0x000f22000c1e9900 */
[----:B------:R-:W-:-:S03]  /*0b30*/  @P1 LOP3.LUT R7, R7, R26, RZ, 0x3c, !PT ;  /* 0x0000001a07071212 */ /* 0x000fc600078e3cff */
[----:B------:R-:W4:Y:S01]  /*0b40*/  @P2 LDG.E.CONSTANT R24, desc[UR6][R16.64+0xd8] ;  /* 0x0000d80610182981 */ /* 0x000f22000c1e9900 */
[----:B------:R-:W-:-:S03]  /*0b50*/  @P1 LOP3.LUT R6, R6, R23, RZ, 0x3c, !PT ;  /* 0x0000001706061212 */ /* 0x000fc600078e3cff */
[----:B------:R-:W4:Y:S01]  /*0b60*/  @P3 LDG.E.CONSTANT R26, desc[UR6][R16.64+0xdc] ;  /* 0x0000dc06101a3981 */ /* 0x000f22000c1e9900 */
[----:B------:R-:W-:-:S03]  /*0b70*/  @P1 LOP3.LUT R5, R5, R28, RZ, 0x3c, !PT ;  /* 0x0000001c05051212 */ /* 0x000fc600078e3cff */
[----:B------:R-:W4:Y:S04]  /*0b80*/  @P3 LDG.E.CONSTANT R28, desc[UR6][R16.64+0xe4] ;  /* 0x0000e406101c3981 */ /* 0x000f28000c1e9900 */
[----:B------:R-:W4:Y:S01]  /*0b90*/  @P3 LDG.E.CONSTANT R23, desc[UR6][R16.64+0xe8] ;  /* 0x0000e80610173981 */ /* 0x000f22000c1e9900 */
[----:B--2---:R-:W-:-:S03]  /*0ba0*/  @P2 LOP3.LUT R3, R3, R18, RZ, 0x3c, !PT ;  /* 0x0000001203032212 */ /* 0x004fc600078e3cff */
[----:B------:R-:W2:Y:S01]  /*0bb0*/  @P4 LDG.E.CONSTANT R18, desc[UR6][R16.64+0xf0] ;  /* 0x0000f00610124981 */ /* 0x000ea2000c1e9900 */
[----:B---3--:R-:W-:Y:S02]  /*0bc0*/  @P2 LOP3.LUT R6, R6, R15, RZ, 0x3c, !PT ;  /* 0x0000000f06062212 */ /* 0x008fe400078e3cff */
[----:B------:R-:W-:Y:S01]  /*0bd0*/  @P1 LOP3.LUT R4, R4, R25, RZ, 0x3c, !PT ;  /* 0x0000001904041212 */ /* 0x000fe200078e3cff */
[----:B------:R-:W3:Y:S03]  /*0be0*/  @P5 LDG.E.CONSTANT R15, desc[UR6][R16.64+0x110] ;  /* 0x00011006100f5981 */ /* 0x000ee6000c1e9900 */
[----:B----4-:R-:W-:Y:S02]  /*0bf0*/  @P2 LOP3.LUT R4, R4, R19, RZ, 0x3c, !PT ;  /* 0x0000001304042212 */ /* 0x010fe400078e3cff */
[----:B------:R-:W4:Y:S01]  /*0c00*/  @P4 LDG.E.CONSTANT R19, desc[UR6][R16.64+0xf4] ;  /* 0x0000f40610134981 */ /* 0x000f22000c1e9900 */
        /* <DEDUP_REMOVED lines=12> */
[----:B--2---:R-:W-:-:S03]  /*0cd0*/  @P4 LOP3.LUT R3, R3, R18, RZ, 0x3c, !PT ;  /* 0x0000001203034212 */ /* 0x004fc600078e3cff */
[----:B------:R-:W2:Y:S01]  /*0ce0*/  @P5 LDG.E.CONSTANT R18, desc[UR6][R16.64+0x114] ;  /* 0x0001140610125981 */ /* 0x000ea2000c1e9900 */
[----:B------:R-:W-:-:S03]  /*0cf0*/  @P3 LOP3.LUT R5, R5, R20, RZ, 0x3c, !PT ;  /* 0x0000001405053212 */ /* 0x000fc600078e3cff */
[----:B------:R-:W2:Y:S01]  /*0d00*/  @P6 LDG.E.CONSTANT R20, desc[UR6][R16.64+0x118] ;  /* 0x0001180610146981 */ /* 0x000ea2000c1e9900 */
[----:B----4-:R-:W-:-:S03]  /*0d10*/  @P4 LOP3.LUT R6, R6, R19, RZ, 0x3c, !PT ;  /* 0x0000001306064212 */ /* 0x010fc600078e3cff */
[----:B------:R-:W4:Y:S01]  /*0d20*/  @P6 LDG.E.CONSTANT R19, desc[UR6][R16.64+0x11c] ;  /* 0x00011c0610136981 */ /* 0x000f22000c1e9900 */
[----:B---3--:R-:W-:-:S03]  /*0d30*/  @P4 LOP3.LUT R7, R7, R22, RZ, 0x3c, !PT ;  /* 0x0000001607074212 */ /* 0x008fc600078e3cff */
[----:B------:R-:W3:Y:S01]  /*0d40*/  @P6 LDG.E.CONSTANT R22, desc[UR6][R16.64+0x120] ;  /* 0x0001200610166981 */ /* 0x000ee2000c1e9900 */
[----:B------:R-:W-:-:S03]  /*0d50*/  @P4 LOP3.LUT R4, R4, R21, RZ, 0x3c, !PT ;  /* 0x0000001504044212 */ /* 0x000fc600078e3cff */
[----:B------:R-:W3:Y:S01]  /*0d60*/  @P0 LDG.E.CONSTANT R21, desc[UR6][R16.64+0x130] ;  /* 0x0001300610150981 */ /* 0x000ee2000c1e9900 */
[----:B------:R-:W-:Y:S02]  /*0d70*/  @P4 LOP3.LUT R5, R5, R24, RZ, 0x3c, !PT ;  /* 0x0000001805054212 */ /* 0x000fe400078e3cff */
[----:B------:R-:W-:Y:S01]  /*0d80*/  @P5 LOP3.LUT R4, R4, R15, RZ, 0x3c, !PT ;  /* 0x0000000f04045212 */ /* 0x000fe200078e3cff */
[----:B------:R-:W3:Y:S01]  /*0d90*/  @P6 LDG.E.CONSTANT R24, desc[UR6][R16.64+0x128] ;  /* 0x0001280610186981 */ /* 0x000ee2000c1e9900 */
[----:B------:R-:W-:-:S03]  /*0da0*/  @P5 LOP3.LUT R3, R3, R26, RZ, 0x3c, !PT ;  /* 0x0000001a03035212 */ /* 0x000fc600078e3cff */
[----:B------:R-:W3:Y:S01]  /*0db0*/  @P6 LDG.E.CONSTANT R15, desc[UR6][R16.64+0x124] ;  /* 0x00012406100f6981 */ /* 0x000ee2000c1e9900 */
[----:B------:R-:W-:-:S03]  /*0dc0*/  @P5 LOP3.LUT R7, R7, R28, RZ, 0x3c, !PT ;  /* 0x0000001c07075212 */ /* 0x000fc600078e3cff */
[----:B------:R-:W3:Y:S01]  /*0dd0*/  @P0 LDG.E.CONSTANT R26, desc[UR6][R16.64+0x12c] ;  /* 0x00012c06101a0981 */ /* 0x000ee2000c1e9900 */
[----:B------:R-:W-:-:S03]  /*0de0*/  @P5 LOP3.LUT R6, R6, R23, RZ, 0x3c, !PT ;  /* 0x0000001706065212 */ /* 0x000fc600078e3cff */
[----:B------:R-:W3:Y:S04]  /*0df0*/  @P0 LDG.E.CONSTANT R28, desc[UR6][R16.64+0x13c] ;  /* 0x00013c06101c0981 */ /* 0x000ee8000c1e9900 */
[----:B------:R-:W3:Y:S01]  /*0e00*/  @P0 LDG.E.CONSTANT R23, desc[UR6][R16.64+0x138] ;  /* 0x0001380610170981 */ /* 0x000ee2000c1e9900 */
[----:B--2---:R-:W-:-:S03]  /*0e10*/  @P5 LOP3.LUT R5, R5, R18, RZ, 0x3c, !PT ;  /* 0x0000001205055212 */ /* 0x004fc600078e3cff */
[----:B------:R-:W2:Y:S01]  /*0e20*/  @P0 LDG.E.CONSTANT R18, desc[UR6][R16.64+0x134] ;  /* 0x0001340610120981 */ /* 0x000ea2000c1e9900 */
[----:B------:R-:W-:-:S04]  /*0e30*/  UIADD3 UR4, UPT, UPT, UR4, 0x10, URZ ;  /* 0x0000001004047890 */ /* 0x000fc8000fffe0ff */
[----:B------:R-:W-:Y:S01]  /*0e40*/  UISETP.NE.AND UP0, UPT, UR4, 0x20, UPT ;  /* 0x000000200400788c */ /* 0x000fe2000bf05270 */
[----:B------:R-:W-:Y:S02]  /*0e50*/  @P6 LOP3.LUT R3, R3, R20, RZ, 0x3c, !PT ;  /* 0x0000001403036212 */ /* 0x000fe400078e3cff */
[----:B----4-:R-:W-:Y:S02]  /*0e60*/  @P6 LOP3.LUT R6, R6, R19, RZ, 0x3c, !PT ;  /* 0x0000001306066212 */ /* 0x010fe400078e3cff */
[----:B---3--:R-:W-:Y:S02]  /*0e70*/  @P6 LOP3.LUT R7, R7, R22, RZ, 0x3c, !PT ;  /* 0x0000001607076212 */ /* 0x008fe400078e3cff */
[----:B------:R-:W-:Y:S02]  /*0e80*/  @P0 LOP3.LUT R6, R6, R21, RZ, 0x3c, !PT ;  /* 0x0000001506060212 */ /* 0x000fe400078e3cff */
[----:B------:R-:W-:Y:S02]  /*0e90*/  @P6 LOP3.LUT R5, R5, R24, RZ, 0x3c, !PT ;  /* 0x0000001805056212 */ /* 0x000fe400078e3cff */
[----:B------:R-:W-:-:S02]  /*0ea0*/  @P6 LOP3.LUT R4, R4, R15, RZ, 0x3c, !PT ;  /* 0x0000000f04046212 */ /* 0x000fc400078e3cff */
[----:B------:R-:W-:Y:S02]  /*0eb0*/  @P0 LOP3.LUT R3, R3, R26, RZ, 0x3c, !PT ;  /* 0x0000001a03030212 */ /* 0x000fe400078e3cff */
[----:B------:R-:W-:Y:S02]  /*0ec0*/  @P0 LOP3.LUT R5, R5, R28, RZ, 0x3c, !PT ;  /* 0x0000001c05050212 */ /* 0x000fe400078e3cff */
[----:B------:R-:W-:Y:S02]  /*0ed0*/  @P0 LOP3.LUT R4, R4, R23, RZ, 0x3c, !PT ;  /* 0x0000001704040212 */ /* 0x000fe400078e3cff */
[----:B--2---:R-:W-:Y:S01]  /*0ee0*/  @P0 LOP3.LUT R7, R7, R18, RZ, 0x3c, !PT ;  /* 0x0000001207070212 */ /* 0x004fe200078e3cff */
[----:B------:R-:W-:Y:S06]  /*0ef0*/  BRA.U UP0, `(.L_x_4) ;  /* 0xfffffff500487547 */ /* 0x000fec000b83ffff */
[----:B------:R-:W-:-:S05]  /*0f00*/  VIADD R2, R2, 0x1 ;  /* 0x0000000102027836 */ /* 0x000fca0000000000 */
[----:B------:R-:W-:-:S13]  /*0f10*/  ISETP.NE.AND P0, PT, R2, 0x5, PT ;  /* 0x000000050200780c */ /* 0x000fda0003f05270 */
[----:B------:R-:W-:Y:S05]  /*0f20*/  @P0 BRA `(.L_x_5) ;  /* 0xfffffff400300947 */ /* 0x000fea000383ffff */
[----:B------:R-:W-:Y:S01]  /*0f30*/  LOP3.LUT R2, R11, 0x3, RZ, 0xc0, !PT ;  /* 0x000000030b027812 */ /* 0x000fe200078ec0ff */
[----:B------:R0:W-:Y:S03]  /*0f40*/  STL.64 [R1+0x8], R6 ;  /* 0x0000080601007387 */ /* 0x0001e60000100a00 */
[----:B------:R-:W-:Y:S01]  /*0f50*/  ISETP.NE.U32.AND P0, PT, R2, 0x1, PT ;  /* 0x000000010200780c */ /* 0x000fe20003f05070 */
[----:B------:R0:W-:Y:S03]  /*0f60*/  STL.64 [R1+0x10], R4 ;  /* 0x0000100401007387 */ /* 0x0001e60000100a00 */
[----:B------:R-:W-:Y:S01]  /*0f70*/  ISETP.NE.AND.EX P0, PT, RZ, RZ, PT, P0 ;  /* 0x000000ffff00720c */ /* 0x000fe20003f05300 */
[----:B------:R0:W-:-:S12]  /*0f80*/  STL [R1+0x4], R3 ;  /* 0x0000040301007387 */ /* 0x0001d80000100800 */
[----:B0-----:R-:W-:Y:S05]  /*0f90*/  @!P0 BRA `(.L_x_3) ;  /* 0x0000001400f08947 */ /* 0x001fea0003800000 */
[----:B------:R-:W-:Y:S01]  /*0fa0*/  UMOV UR4, URZ ;  /* 0x000000ff00047c82 */ /* 0x000fe20008000000 */
[----:B------:R-:W-:Y:S01]  /*0fb0*/  CS2R R2, SRZ ;  /* 0x0000000000027805 */ /* 0x000fe2000001ff00 */
[----:B------:R-:W-:Y:S01]  /*0fc0*/  IMAD.MOV.U32 R4, RZ, RZ, RZ ;  /* 0x000000ffff047224 */ /* 0x000fe200078e00ff */
[----:B------:R-:W-:Y:S01]  /*0fd0*/  CS2R R6, SRZ ;  /* 0x0000000000067805 */ /* 0x000fe2000001ff00 */
[----:B------:R-:W-:-:S07]  /*0fe0*/  IMAD.U32 R5, RZ, RZ, UR4 ;  /* 0x00000004ff057e24 */ /* 0x000fce000f8e00ff */
.L_x_7:
[----:B------:R-:W-:-:S06]  /*0ff0*/  IMAD R13, R2, 0x4, R1 ;  /* 0x00000004020d7824 */ /* 0x000fcc00078e0201 */
[----:B------:R-:W5:Y:S01]  /*1000*/  LDL R13, [R13+0x4] ;  /* 0x000004000d0d7983 */ /* 0x000f620000100800 */
[----:B------:R-:W-:-:S05]  /*1010*/  UMOV UR4, URZ ;  /* 0x000000ff00047c82 */ /* 0x000fca0008000000 */
.L_x_6:
        /* <DEDUP_REMOVED lines=180> */
[----:B------:R0:W-:Y:S03]  /*1b60*/  STL [R1+0x4], R3 ;  /* 0x0000040301007387 */ /* 0x0001e60000100800 */
[----:B------:R-:W-:Y:S01]  /*1b70*/  ISETP.NE.AND.EX P0, PT, RZ, RZ, PT, P0 ;  /* 0x000000ffff00720c */ /* 0x000fe20003f05300 */
[----:B------:R0:W-:-:S12]  /*1b80*/  STL.64 [R1+0x10], R4 ;  /* 0x0000100401007387 */ /* 0x0001d80000100a00 */
[----:B0-----:R-:W-:Y:S05]  /*1b90*/  @P0 BRA `(.L_x_3) ;  /* 0x0000000800f00947 */ /* 0x001fea0003800000 */
[----:B------:R-:W-:Y:S01]  /*1ba0*/  UMOV UR4, URZ ;  /* 0x000000ff00047c82 */ /* 0x000fe20008000000 */
[----:B------:R-:W-:Y:S01]  /*1bb0*/  CS2R R2, SRZ ;  /* 0x0000000000027805 */ /* 0x000fe2000001ff00 */
[----:B------:R-:W-:Y:S01]  /*1bc0*/  IMAD.MOV.U32 R4, RZ, RZ, RZ ;  /* 0x000000ffff047224 */ /* 0x000fe200078e00ff */
[----:B------:R-:W-:Y:S01]  /*1bd0*/  CS2R R6, SRZ ;  /* 0x0000000000067805 */ /* 0x000fe2000001ff00 */
[----:B------:R-:W-:-:S07]  /*1be0*/  IMAD.U32 R5, RZ, RZ, UR4 ;  /* 0x00000004ff057e24 */ /* 0x000fce000f8e00ff */
.L_x_9:
[----:B------:R-:W-:-:S06]  /*1bf0*/  IMAD R13, R2, 0x4, R1 ;  /* 0x00000004020d7824 */ /* 0x000fcc00078e0201 */
[----:B------:R-:W5:Y:S01]  /*1c00*/  LDL R13, [R13+0x4] ;  /* 0x000004000d0d7983 */ /* 0x000f620000100800 */
[----:B------:R-:W-:-:S05]  /*1c10*/  UMOV UR4, URZ ;  /* 0x000000ff00047c82 */ /* 0x000fca0008000000 */
.L_x_8:
        /* <DEDUP_REMOVED lines=177> */
[----:B------:R0:W-:Y:S04]  /*2730*/  STL.64 [R1+0x8], R6 ;  /* 0x0000080601007387 */ /* 0x0001e80000100a00 */
[----:B------:R0:W-:Y:S04]  /*2740*/  STL [R1+0x4], R3 ;  /* 0x0000040301007387 */ /* 0x0001e80000100800 */
[----:B------:R0:W-:Y:S02]  /*2750*/  STL.64 [R1+0x10], R4 ;  /* 0x0000100401007387 */ /* 0x0001e40000100a00 */
.L_x_3:
[----:B------:R-:W-:Y:S05]  /*2760*/  BSYNC.RECONVERGENT B1 ;  /* 0x0000000000017941 */ /* 0x000fea0003800200 */
.L_x_2:
[C---:B------:R-:W-:Y:S01]  /*2770*/  ISETP.GT.U32.AND P0, PT, R11.reuse, 0x3, PT ;  /* 0x000000030b00780c */ /* 0x040fe20003f04070 */
[----:B------:R-:W-:Y:S01]  /*2780*/  VIADD R12, R12, 0x1 ;  /* 0x000000010c0c7836 */ /* 0x000fe20000000000 */
[--C-:B------:R-:W-:Y:S02]  /*2790*/  SHF.R.U64 R11, R11, 0x2, R14.reuse ;  /* 0x000000020b0b7819 */ /* 0x100fe4000000120e */
[----:B------:R-:W-:Y:S02]  /*27a0*/  ISETP.GT.U32.AND.EX P0, PT, R14, RZ, PT, P0 ;  /* 0x000000ff0e00720c */ /* 0x000fe40003f04100 */
[----:B------:R-:W-:-:S11]  /*27b0*/  SHF.R.U32.HI R14, RZ, 0x2, R14 ;  /* 0x00000002ff0e7819 */ /* 0x000fd6000001160e */
[----:B------:R-:W-:Y:S05]  /*27c0*/  @P0 BRA `(.L_x_10) ;  /* 0xffffffd800e00947 */ /* 0x000fea000383ffff */
.L_x_1:
[----:B------:R-:W-:Y:S05]  /*27d0*/  BSYNC.RECONVERGENT B0 ;  /* 0x0000000000007941 */ /* 0x000fea0003800200 */
.L_x_0:
[----:B0-----:R-:W0:Y:S01]  /*27e0*/  LDC.64 R6, c[0x0][0x390] ;  /* 0x0000e400ff067b82 */ /* 0x001e220000000a00 */
[----:B------:R-:W1:Y:S01]  /*27f0*/  LDCU.64 UR4, c[0x0][0x388] ;  /* 0x00007100ff0477ac */ /* 0x000e620008000a00 */
[----:B------:R-:W-:Y:S01]  /*2800*/  IMAD.SHL.U32 R2, R10, 0x4, RZ ;  /* 0x000000040a027824 */ /* 0x000fe200078e00ff */
[----:B------:R-:W-:-:S04]  /*2810*/  SHF.R.S32.HI R9, RZ, 0x1f, R10 ;  /* 0x0000001fff097819 */ /* 0x000fc8000001140a */
[----:B------:R-:W-:Y:S01]  /*2820*/  SHF.L.U64.HI R10, R10, 0x2, R9 ;  /* 0x000000020a0a7819 */ /* 0x000fe20000010209 */
[----:B------:R-:W2:Y:S08]  /*2830*/  LDC.64 R12, c[0x0][0x3a8] ;  /* 0x0000ea00ff0c7b82 */ /* 0x000eb00000000a00 */
[----:B------:R-:W3:Y:S01]  /*2840*/  LDC R11, c[0x0][0x3a0] ;  /* 0x0000e800ff0b7b82 */ /* 0x000ee20000000800 */
[----:B-1----:R-:W-:-:S04]  /*2850*/  IADD3 R8, P0, PT, R2, UR4, RZ ;  /* 0x0000000402087c10 */ /* 0x002fc8000ff1e0ff */
[----:B------:R-:W-:Y:S01]  /*2860*/  IADD3.X R9, PT, PT, R10, UR5, RZ, P0, !PT ;  /* 0x000000050a097c10 */ /* 0x000fe200087fe4ff */
[----:B0-----:R-:W-:-:S04]  /*2870*/  IMAD.WIDE R6, R0, 0x4, R6 ;  /* 0x0000000400067825 */ /* 0x001fc800078e0206 */
[----:B------:R-:W4:Y:S04]  /*2880*/  LDG.E.CONSTANT R8, desc[UR6][R8.64] ;  /* 0x0000000608087981 */ /* 0x000f28000c1e9900 */
[----:B------:R0:W4:Y:S01]  /*2890*/  LDG.E.CONSTANT R7, desc[UR6][R6.64] ;  /* 0x0000000606077981 */ /* 0x000122000c1e9900 */
[----:B------:R-:W-:-:S04]  /*28a0*/  SHF.R.U32.HI R0, RZ, 0x2, R3 ;  /* 0x00000002ff007819 */ /* 0x000fc80000011603 */
[----:B------:R-:W-:Y:S01]  /*28b0*/  LOP3.LUT R0, R0, R3, RZ, 0x3c, !PT ;  /* 0x0000000300007212 */ /* 0x000fe200078e3cff */
[----:B------:R-:W-:Y:S01]  /*28c0*/  IMAD.SHL.U32 R3, R5, 0x10, RZ ;  /* 0x0000001005037824 */ /* 0x000fe200078e00ff */
[----:B--2---:R-:W-:Y:S02]  /*28d0*/  LOP3.LUT R12, R12, 0xaad26b49, RZ, 0x3c, !PT ;  /* 0xaad26b490c0c7812 */ /* 0x004fe400078e3cff */
[----:B------:R-:W-:Y:S01]  /*28e0*/  LOP3.LUT R13, R13, 0xf7dcefdd, RZ, 0x3c, !PT ;  /* 0xf7dcefdd0d0d7812 */ /* 0x000fe200078e3cff */
[----:B------:R-:W-:Y:S02]  /*28f0*/  IMAD.SHL.U32 R4, R0, 0x2, RZ ;  /* 0x0000000200047824 */ /* 0x000fe400078e00ff */
[----:B------:R-:W-:Y:S02]  /*2900*/  IMAD R12, R12, 0x4182bed5, RZ ;  /* 0x4182bed50c0c7824 */ /* 0x000fe400078e02ff */
[----:B------:R-:W-:Y:S01]  /*2910*/  IMAD R13, R13, -0x658354e5, RZ ;  /* 0x9a7cab1b0d0d7824 */ /* 0x000fe200078e02ff */
[----:B------:R-:W-:-:S04]  /*2920*/  LOP3.LUT R4, R0, R4, R3, 0x96, !PT ;  /* 0x0000000400047212 */ /* 0x000fc800078e9603 */
[----:B------:R-:W-:Y:S02]  /*2930*/  LOP3.LUT R4, R4, R5, RZ, 0x3c, !PT ;  /* 0x0000000504047212 */ /* 0x000fe400078e3cff */
[----:B------:R-:W-:Y:S01]  /*2940*/  IADD3 R13, PT, PT, R12, 0x64f0c9, R13 ;  /* 0x0064f0c90c0d7810 */ /* 0x000fe20007ffe00d */
[----:B---3--:R-:W-:-:S03]  /*2950*/  FADD R3, -R11, 1 ;  /* 0x3f8000000b037421 */ /* 0x008fc60000000100 */
[----:B------:R-:W-:Y:S01]  /*2960*/  IADD3 R4, PT, PT, R13, 0x587c5, R4 ;  /* 0x000587c50d047810 */ /* 0x000fe20007ffe004 */
[----:B------:R-:W-:-:S03]  /*2970*/  IMAD.MOV.U32 R5, RZ, RZ, 0x2f800000 ;  /* 0x2f800000ff057424 */ /* 0x000fc600078e00ff */
[----:B------:R-:W-:Y:S01]  /*2980*/  I2FP.F32.U32 R4, R4 ;  /* 0x0000000400047245 */ /* 0x000fe20000201000 */
[----:B0-----:R-:W0:Y:S04]  /*2990*/  MUFU.RCP R6, R3 ;  /* 0x0000000300067308 */ /* 0x001e280000001000 */
[----:B------:R-:W-:-:S05]  /*29a0*/  FFMA R4, R4, R5, 1.1641532182693481445e-10 ;  /* 0x2f00000004047423 */ /* 0x000fca0000000005 */
[----:B------:R-:W-:Y:S01]  /*29b0*/  FSET.BF.GT.AND R5, R4, R11, PT ;  /* 0x0000000b0405720a */ /* 0x000fe20003804000 */
[----:B------:R-:W-:Y:S01]  /*29c0*/  BSSY.RECONVERGENT B0, `(.L_x_11) ;  /* 0x000000d000007945 */ /* 0x000fe20003800200 */
[----:B----4-:R-:W-:-:S04]  /*29d0*/  FADD R0, R8, R7 ;  /* 0x0000000708007221 */ /* 0x010fc80000000000 */
[----:B------:R-:W-:Y:S01]  /*29e0*/  FMUL R0, R0, R5 ;  /* 0x0000000500007220 */ /* 0x000fe20000400000 */
[----:B0-----:R-:W-:-:S03]  /*29f0*/  FFMA R7, -R3, R6, 1 ;  /* 0x3f80000003077423 */ /* 0x001fc60000000106 */
[----:B------:R-:W0:Y:S01]  /*2a00*/  FCHK P0, R0, R3 ;  /* 0x0000000300007302 */ /* 0x000e220000000000 */
[----:B------:R-:W-:-:S04]  /*2a10*/  FFMA R7, R6, R7, R6 ;  /* 0x0000000706077223 */ /* 0x000fc80000000006 */
[----:B------:R-:W-:-:S04]  /*2a20*/  FFMA R4, R0, R7, RZ ;  /* 0x0000000700047223 */ /* 0x000fc800000000ff */
[----:B------:R-:W-:-:S04]  /*2a30*/  FFMA R5, -R3, R4, R0 ;  /* 0x0000000403057223 */ /* 0x000fc80000000100 */
[----:B------:R-:W-:Y:S01]  /*2a40*/  FFMA R7, R7, R5, R4 ;  /* 0x0000000507077223 */ /* 0x000fe20000000004 */
[----:B0-----:R-:W-:Y:S06]  /*2a50*/  @!P0 BRA `(.L_x_12) ;  /* 0x00000000000c8947 */ /* 0x001fec0003800000 */
[----:B------:R-:W-:-:S07]  /*2a60*/  MOV R4, 0x2a80 ;  /* 0x00002a8000047802 */ /* 0x000fce0000000f00 */
[----:B------:R-:W-:Y:S05]  /*2a70*/  CALL.REL.NOINC `($__internal_0_$__cuda_sm3x_div_rn_noftz_f32_slowpath) ;  /* 0x0000000000307944 */ /* 0x000fea0003c00000 */
[----:B------:R-:W-:-:S07]  /*2a80*/  IMAD.MOV.U32 R7, RZ, RZ, R0 ;  /* 0x000000ffff077224 */ /* 0x000fce00078e0000 */
.L_x_12:
[----:B------:R-:W-:Y:S05]  /*2a90*/  BSYNC.RECONVERGENT B0 ;  /* 0x0000000000007941 */ /* 0x000fea0003800200 */
.L_x_11:
[----:B------:R-:W0:Y:S02]  /*2aa0*/  LDCU.64 UR4, c[0x0][0x398] ;  /* 0x00007300ff0477ac */ /* 0x000e240008000a00 */
[----:B0-----:R-:W-:-:S04]  /*2ab0*/  IADD3 R4, P0, PT, R2, UR4, RZ ;  /* 0x0000000402047c10 */ /* 0x001fc8000ff1e0ff */
[----:B------:R-:W-:Y:S01]  /*2ac0*/  IADD3.X R5, PT, PT, R10, UR5, RZ, P0, !PT ;  /* 0x000000050a057c10 */ /* 0x000fe200087fe4ff */
[----:B------:R-:W0:Y:S04]  /*2ad0*/  LDCU.64 UR4, c[0x0][0x380] ;  /* 0x00007000ff0477ac */ /* 0x000e280008000a00 */
[----:B------:R-:W2:Y:S01]  /*2ae0*/  LDG.E.CONSTANT R4, desc[UR6][R4.64] ;  /* 0x0000000604047981 */ /* 0x000ea2000c1e9900 */
[----:B0-----:R-:W-:-:S04]  /*2af0*/  IADD3 R2, P0, PT, R2, UR4, RZ ;  /* 0x0000000402027c10 */ /* 0x001fc8000ff1e0ff */
[----:B------:R-:W-:Y:S01]  /*2b00*/  IADD3.X R3, PT, PT, R10, UR5, RZ, P0, !PT ;  /* 0x000000050a037c10 */ /* 0x000fe200087fe4ff */
[----:B--2---:R-:W-:-:S05]  /*2b10*/  FADD R7, R4, R7 ;  /* 0x0000000704077221 */ /* 0x004fca0000000000 */
[----:B------:R-:W-:Y:S01]  /*2b20*/  STG.E desc[UR6][R2.64], R7 ;  /* 0x0000000702007986 */ /* 0x000fe2000c101906 */
[----:B------:R-:W-:Y:S05]  /*2b30*/  EXIT ;  /* 0x000000000000794d */ /* 0x000fea0003800000 */
        .weak           $__internal_0_$__cuda_sm3x_div_rn_noftz_f32_slowpath
        .type           $__internal_0_$__cuda_sm3x_div_rn_noftz_f32_slowpath,@function
        .size           $__internal_0_$__cuda_sm3x_div_rn_noftz_f32_slowpath,(.L_x_50 - $__internal_0_$__cuda_sm3x_div_rn_noftz_f32_slowpath)
$__internal_0_$__cuda_sm3x_div_rn_noftz_f32_slowpath:
[--C-:B------:R-:W-:Y:S01]  /*2b40*/  SHF.R.U32.HI R6, RZ, 0x17, R3.reuse ;  /* 0x00000017ff067819 */ /* 0x100fe20000011603 */
[----:B------:R-:W-:Y:S01]  /*2b50*/  BSSY.RECONVERGENT B1, `(.L_x_13) ;  /* 0x0000064000017945 */ /* 0x000fe20003800200 */
[--C-:B------:R-:W-:Y:S01]  /*2b60*/  SHF.R.U32.HI R5, RZ, 0x17, R0.reuse ;  /* 0x00000017ff057819 */ /* 0x100fe20000011600 */
[----:B------:R-:W-:Y:S01]  /*2b70*/  IMAD.MOV.U32 R8, RZ, RZ, R3 ;  /* 0x000000ffff087224 */ /* 0x000fe200078e0003 */
[----:B------:R-:W-:Y:S02]  /*2b80*/  LOP3.LUT R6, R6, 0xff, RZ, 0xc0, !PT ;  /* 0x000000ff06067812 */ /* 0x000fe400078ec0ff */
[----:B------:R-:W-:Y:S01]  /*2b90*/  LOP3.LUT R12, R5, 0xff, RZ, 0xc0, !PT ;  /* 0x000000ff050c7812 */ /* 0x000fe200078ec0ff */
[----:B------:R-:W-:Y:S02]  /*2ba0*/  IMAD.MOV.U32 R5, RZ, RZ, R0 ;  /* 0x000000ffff057224 */ /* 0x000fe400078e0000 */
[----:B------:R-:W-:Y:S02]  /*2bb0*/  VIADD R9, R6, 0xffffffff ;  /* 0xffffffff06097836 */ /* 0x000fe40000000000 */
[----:B------:R-:W-:-:S03]  /*2bc0*/  VIADD R11, R12, 0xffffffff ;  /* 0xffffffff0c0b7836 */ /* 0x000fc60000000000 */
[----:B------:R-:W-:-:S04]  /*2bd0*/  ISETP.GT.U32.AND P0, PT, R9, 0xfd, PT ;  /* 0x000000fd0900780c */ /* 0x000fc80003f04070 */
[----:B------:R-:W-:-:S13]  /*2be0*/  ISETP.GT.U32.OR P0, PT, R11, 0xfd, P0 ;  /* 0x000000fd0b00780c */ /* 0x000fda0000704470 */
[----:B------:R-:W-:Y:S01]  /*2bf0*/  @!P0 IMAD.MOV.U32 R7, RZ, RZ, RZ ;  /* 0x000000ffff078224 */ /* 0x000fe200078e00ff */
[----:B------:R-:W-:Y:S06]  /*2c00*/  @!P0 BRA `(.L_x_14) ;  /* 0x00000000005c8947 */ /* 0x000fec0003800000 */
[----:B------:R-:W-:Y:S02]  /*2c10*/  FSETP.GTU.FTZ.AND P0, PT, |R0|, +INF , PT ;  /* 0x7f8000000000780b */ /* 0x000fe40003f1c200 */
[----:B------:R-:W-:-:S04]  /*2c20*/  FSETP.GTU.FTZ.AND P1, PT, |R3|, +INF , PT ;  /* 0x7f8000000300780b */ /* 0x000fc80003f3c200 */
[----:B------:R-:W-:-:S13]  /*2c30*/  PLOP3.LUT P0, PT, P0, P1, PT, 0xf8, 0x8f ;  /* 0x00000000008f781c */ /* 0x000fda0000703f70 */
[----:B------:R-:W-:Y:S05]  /*2c40*/  @P0 BRA `(.L_x_15) ;  /* 0x00000004004c0947 */ /* 0x000fea0003800000 */
[----:B------:R-:W-:-:S13]  /*2c50*/  LOP3.LUT P0, RZ, R8, 0x7fffffff, R5, 0xc8, !PT ;  /* 0x7fffffff08ff7812 */ /* 0x000fda000780c805 */
[----:B------:R-:W-:Y:S05]  /*2c60*/  @!P0 BRA `(.L_x_16) ;  /* 0x00000004003c8947 */ /* 0x000fea0003800000 */
[C---:B------:R-:W-:Y:S02]  /*2c70*/  FSETP.NEU.FTZ.AND P1, PT, |R0|.reuse, +INF , PT ;  /* 0x7f8000000000780b */ /* 0x040fe40003f3d200 */
[----:B------:R-:W-:Y:S02]  /*2c80*/  FSETP.NEU.FTZ.AND P0, PT, |R3|, +INF , PT ;  /* 0x7f8000000300780b */ /* 0x000fe40003f1d200 */
[----:B------:R-:W-:-:S11]  /*2c90*/  FSETP.NEU.FTZ.AND P2, PT, |R0|, +INF , PT ;  /* 0x7f8000000000780b */ /* 0x000fd60003f5d200 */
[----:B------:R-:W-:Y:S05]  /*2ca0*/  @!P0 BRA !P1, `(.L_x_16) ;  /* 0x00000004002c8947 */ /* 0x000fea0004800000 */
[----:B------:R-:W-:-:S04]  /*2cb0*/  LOP3.LUT P1, RZ, R5, 0x7fffffff, RZ, 0xc0, !PT ;  /* 0x7fffffff05ff7812 */ /* 0x000fc8000782c0ff */
[----:B------:R-:W-:-:S13]  /*2cc0*/  PLOP3.LUT P0, PT, P0, P1, PT, 0x2f, 0xf2 ;  /* 0x0000000000f2781c */ /* 0x000fda0000702577 */
[----:B------:R-:W-:Y:S05]  /*2cd0*/  @P0 BRA `(.L_x_17) ;  /* 0x0000000400180947 */ /* 0x000fea0003800000 */
[----:B------:R-:W-:-:S04]  /*2ce0*/  LOP3.LUT P0, RZ, R8, 0x7fffffff, RZ, 0xc0, !PT ;  /* 0x7fffffff08ff7812 */ /* 0x000fc8000780c0ff */
[----:B------:R-:W-:-:S13]  /*2cf0*/  PLOP3.LUT P0, PT, P2, P0, PT, 0x2f, 0xf2 ;  /* 0x0000000000f2781c */ /* 0x000fda0001700577 */
[----:B------:R-:W-:Y:S05]  /*2d00*/  @P0 BRA `(.L_x_18) ;  /* 0x0000000400000947 */ /* 0x000fea0003800000 */
[----:B------:R-:W-:Y:S02]  /*2d10*/  ISETP.GE.AND P0, PT, R11, RZ, PT ;  /* 0x000000ff0b00720c */ /* 0x000fe40003f06270 */
[----:B------:R-:W-:-:S11]  /*2d20*/  ISETP.GE.AND P1, PT, R9, RZ, PT ;  /* 0x000000ff0900720c */ /* 0x000fd60003f26270 */
[----:B------:R-:W-:Y:S02]  /*2d30*/  @P0 IMAD.MOV.U32 R7, RZ, RZ, RZ ;  /* 0x000000ffff070224 */ /* 0x000fe400078e00ff */
[----:B------:R-:W-:Y:S01]  /*2d40*/  @!P0 FFMA R5, R0, 1.84467440737095516160e+19, RZ ;  /* 0x5f80000000058823 */ /* 0x000fe200000000ff */
[----:B------:R-:W-:Y:S02]  /*2d50*/  @!P0 IMAD.MOV.U32 R7, RZ, RZ, -0x40 ;  /* 0xffffffc0ff078424 */ /* 0x000fe400078e00ff */
[----:B------:R-:W-:Y:S02]  /*2d60*/  @!P1 FFMA R8, R3, 1.84467440737095516160e+19, RZ ;  /* 0x5f80000003089823 */ /* 0x000fe400000000ff */
[----:B------:R-:W-:-:S07]  /*2d70*/  @!P1 VIADD R7, R7, 0x40 ;  /* 0x0000004007079836 */ /* 0x000fce0000000000 */
.L_x_14:
[----:B------:R-:W-:Y:S01]  /*2d80*/  LEA R3, R6, 0xc0800000, 0x17 ;  /* 0xc080000006037811 */ /* 0x000fe200078eb8ff */
[----:B------:R-:W-:Y:S04]  /*2d90*/  BSSY.RECONVERGENT B2, `(.L_x_19) ;  /* 0x0000036000027945 */ /* 0x000fe80003800200 */
[----:B------:R-:W-:Y:S02]  /*2da0*/  IMAD.IADD R8, R8, 0x1, -R3 ;  /* 0x0000000108087824 */ /* 0x000fe400078e0a03 */
[----:B------:R-:W-:Y:S02]  /*2db0*/  VIADD R3, R12, 0xffffff81 ;  /* 0xffffff810c037836 */ /* 0x000fe40000000000 */
[----:B------:R-:W0:Y:S01]  /*2dc0*/  MUFU.RCP R9, R8 ;  /* 0x0000000800097308 */ /* 0x000e220000001000 */
[----:B------:R-:W-:Y:S01]  /*2dd0*/  FADD.FTZ R11, -R8, -RZ ;  /* 0x800000ff080b7221 */ /* 0x000fe20000010100 */
[C---:B------:R-:W-:Y:S01]  /*2de0*/  IMAD R0, R3.reuse, -0x800000, R5 ;  /* 0xff80000003007824 */ /* 0x040fe200078e0205 */
[----:B------:R-:W-:-:S05]  /*2df0*/  IADD3 R6, PT, PT, R3, 0x7f, -R6 ;  /* 0x0000007f03067810 */ /* 0x000fca0007ffe806 */
[----:B------:R-:W-:Y:S02]  /*2e00*/  IMAD.IADD R6, R6, 0x1, R7 ;  /* 0x0000000106067824 */ /* 0x000fe400078e0207 */
[----:B0-----:R-:W-:-:S04]  /*2e10*/  FFMA R12, R9, R11, 1 ;  /* 0x3f800000090c7423 */ /* 0x001fc8000000000b */
[----:B------:R-:W-:-:S04]  /*2e20*/  FFMA R14, R9, R12, R9 ;  /* 0x0000000c090e7223 */ /* 0x000fc80000000009 */
[----:B------:R-:W-:-:S04]  /*2e30*/  FFMA R5, R0, R14, RZ ;  /* 0x0000000e00057223 */ /* 0x000fc800000000ff */
[----:B------:R-:W-:-:S04]  /*2e40*/  FFMA R12, R11, R5, R0 ;  /* 0x000000050b0c7223 */ /* 0x000fc80000000000 */
[----:B------:R-:W-:-:S04]  /*2e50*/  FFMA R9, R14, R12, R5 ;  /* 0x0000000c0e097223 */ /* 0x000fc80000000005 */
[----:B------:R-:W-:-:S04]  /*2e60*/  FFMA R12, R11, R9, R0 ;  /* 0x000000090b0c7223 */ /* 0x000fc80000000000 */
[----:B------:R-:W-:-:S05]  /*2e70*/  FFMA R0, R14, R12, R9 ;  /* 0x0000000c0e007223 */ /* 0x000fca0000000009 */
[----:B------:R-:W-:-:S04]  /*2e80*/  SHF.R.U32.HI R3, RZ, 0x17, R0 ;  /* 0x00000017ff037819 */ /* 0x000fc80000011600 */
[----:B------:R-:W-:-:S05]  /*2e90*/  LOP3.LUT R3, R3, 0xff, RZ, 0xc0, !PT ;  /* 0x000000ff03037812 */ /* 0x000fca00078ec0ff */
[----:B------:R-:W-:-:S04]  /*2ea0*/  IMAD.IADD R7, R3, 0x1, R6 ;  /* 0x0000000103077824 */ /* 0x000fc800078e0206 */
[----:B------:R-:W-:-:S05]  /*2eb0*/  VIADD R3, R7, 0xffffffff ;  /* 0xffffffff07037836 */ /* 0x000fca0000000000 */
[----:B------:R-:W-:-:S13]  /*2ec0*/  ISETP.GE.U32.AND P0, PT, R3, 0xfe, PT ;  /* 0x000000fe0300780c */ /* 0x000fda0003f06070 */
[----:B------:R-:W-:Y:S05]  /*2ed0*/  @!P0 BRA `(.L_x_20) ;  /* 0x0000000000808947 */ /* 0x000fea0003800000 */
[----:B------:R-:W-:-:S13]  /*2ee0*/  ISETP.GT.AND P0, PT, R7, 0xfe, PT ;  /* 0x000000fe0700780c */ /* 0x000fda0003f04270 */
[----:B------:R-:W-:Y:S05]  /*2ef0*/  @P0 BRA `(.L_x_21) ;  /* 0x00000000006c0947 */ /* 0x000fea0003800000 */
[----:B------:R-:W-:-:S13]  /*2f00*/  ISETP.GE.AND P0, PT, R7, 0x1, PT ;  /* 0x000000010700780c */ /* 0x000fda0003f06270 */
[----:B------:R-:W-:Y:S05]  /*2f10*/  @P0 BRA `(.L_x_22) ;  /* 0x0000000000740947 */ /* 0x000fea0003800000 */
[----:B------:R-:W-:Y:S02]  /*2f20*/  ISETP.GE.AND P0, PT, R7, -0x18, PT ;  /* 0xffffffe80700780c */ /* 0x000fe40003f06270 */
[----:B------:R-:W-:-:S11]  /*2f30*/  LOP3.LUT R0, R0, 0x80000000, RZ, 0xc0, !PT ;  /* 0x8000000000007812 */ /* 0x000fd600078ec0ff */
[----:B------:R-:W-:Y:S05]  /*2f40*/  @!P0 BRA `(.L_x_22) ;  /* 0x0000000000688947 */ /* 0x000fea0003800000 */
[CCC-:B------:R-:W-:Y:S01]  /*2f50*/  FFMA.RZ R3, R14.reuse, R12.reuse, R9.reuse ;  /* 0x0000000c0e037223 */ /* 0x1c0fe2000000c009 */
[C---:B------:R-:W-:Y:S02]  /*2f60*/  VIADD R8, R7.reuse, 0x20 ;  /* 0x0000002007087836 */ /* 0x040fe40000000000 */
[CCC-:B------:R-:W-:Y:S01]  /*2f70*/  FFMA.RM R6, R14.reuse, R12.reuse, R9.reuse ;  /* 0x0000000c0e067223 */ /* 0x1c0fe20000004009 */
[----:B------:R-:W-:Y:S02]  /*2f80*/  ISETP.NE.AND P2, PT, R7, RZ, PT ;  /* 0x000000ff0700720c */ /* 0x000fe40003f45270 */
[----:B------:R-:W-:Y:S01]  /*2f90*/  LOP3.LUT R5, R3, 0x7fffff, RZ, 0xc0, !PT ;  /* 0x007fffff03057812 */ /* 0x000fe200078ec0ff */
[----:B------:R-:W-:Y:S01]  /*2fa0*/  FFMA.RP R3, R14, R12, R9 ;  /* 0x0000000c0e037223 */ /* 0x000fe20000008009 */
[----:B------:R-:W-:Y:S01]  /*2fb0*/  ISETP.NE.AND P1, PT, R7, RZ, PT ;  /* 0x000000ff0700720c */ /* 0x000fe20003f25270 */
[----:B------:R-:W-:Y:S01]  /*2fc0*/  IMAD.MOV R7, RZ, RZ, -R7 ;  /* 0x000000ffff077224 */ /* 0x000fe200078e0a07 */
[----:B------:R-:W-:-:S02]  /*2fd0*/  LOP3.LUT R5, R5, 0x800000, RZ, 0xfc, !PT ;  /* 0x0080000005057812 */ /* 0x000fc400078efcff */
[----:B------:R-:W-:Y:S02]  /*2fe0*/  FSETP.NEU.FTZ.AND P0, PT, R3, R6, PT ;  /* 0x000000060300720b */ /* 0x000fe40003f1d000 */
[----:B------:R-:W-:Y:S02]  /*2ff0*/  SHF.L.U32 R8, R5, R8, RZ ;  /* 0x0000000805087219 */ /* 0x000fe400000006ff */
[----:B------:R-:W-:Y:S02]  /*3000*/  SEL R6, R7, RZ, P2 ;  /* 0x000000ff07067207 */ /* 0x000fe40001000000 */
[----:B------:R-:W-:Y:S02]  /*3010*/  ISETP.NE.AND P1, PT, R8, RZ, P1 ;  /* 0x000000ff0800720c */ /* 0x000fe40000f25270 */
[----:B------:R-:W-:Y:S02]  /*3020*/  SHF.R.U32.HI R6, RZ, R6, R5 ;  /* 0x00000006ff067219 */ /* 0x000fe40000011605 */
[----:B------:R-:W-:-:S02]  /*3030*/  PLOP3.LUT P0, PT, P0, P1, PT, 0xf8, 0x8f ;  /* 0x00000000008f781c */ /* 0x000fc40000703f70 */
[----:B------:R-:W-:Y:S02]  /*3040*/  SHF.R.U32.HI R8, RZ, 0x1, R6 ;  /* 0x00000001ff087819 */ /* 0x000fe40000011606 */
[----:B------:R-:W-:-:S04]  /*3050*/  SEL R3, RZ, 0x1, !P0 ;  /* 0x00000001ff037807 */ /* 0x000fc80004000000 */
[----:B------:R-:W-:-:S04]  /*3060*/  LOP3.LUT R3, R3, 0x1, R8, 0xf8, !PT ;  /* 0x0000000103037812 */ /* 0x000fc800078ef808 */
[----:B------:R-:W-:-:S05]  /*3070*/  LOP3.LUT R3, R3, R6, RZ, 0xc0, !PT ;  /* 0x0000000603037212 */ /* 0x000fca00078ec0ff */
[----:B------:R-:W-:-:S05]  /*3080*/  IMAD.IADD R3, R8, 0x1, R3 ;  /* 0x0000000108037824 */ /* 0x000fca00078e0203 */
[----:B------:R-:W-:Y:S01]  /*3090*/  LOP3.LUT R0, R3, R0, RZ, 0xfc, !PT ;  /* 0x0000000003007212 */ /* 0x000fe200078efcff */
[----:B------:R-:W-:Y:S06]  /*30a0*/  BRA `(.L_x_22) ;  /* 0x0000000000107947 */ /* 0x000fec0003800000 */
.L_x_21:
[----:B------:R-:W-:-:S04]  /*30b0*/  LOP3.LUT R0, R0, 0x80000000, RZ, 0xc0, !PT ;  /* 0x8000000000007812 */ /* 0x000fc800078ec0ff */
[----:B------:R-:W-:Y:S01]  /*30c0*/  LOP3.LUT R0, R0, 0x7f800000, RZ, 0xfc, !PT ;  /* 0x7f80000000007812 */ /* 0x000fe200078efcff */
[----:B------:R-:W-:Y:S06]  /*30d0*/  BRA `(.L_x_22) ;  /* 0x0000000000047947 */ /* 0x000fec0003800000 */
.L_x_20:
[----:B------:R-:W-:-:S07]  /*30e0*/  IMAD R0, R6, 0x800000, R0 ;  /* 0x0080000006007824 */ /* 0x000fce00078e0200 */
.L_x_22:
[----:B------:R-:W-:Y:S05]  /*30f0*/  BSYNC.RECONVERGENT B2 ;  /* 0x0000000000027941 */ /* 0x000fea0003800200 */
.L_x_19:
[----:B------:R-:W-:Y:S05]  /*3100*/  BRA `(.L_x_23) ;  /* 0x0000000000207947 */ /* 0x000fea0003800000 */
.L_x_18:
[----:B------:R-:W-:-:S04]  /*3110*/  LOP3.LUT R0, R8, 0x80000000, R5, 0x48, !PT ;  /* 0x8000000008007812 */ /* 0x000fc800078e4805 */
[----:B------:R-:W-:Y:S01]  /*3120*/  LOP3.LUT R0, R0, 0x7f800000, RZ, 0xfc, !PT ;  /* 0x7f80000000007812 */ /* 0x000fe200078efcff */
[----:B------:R-:W-:Y:S06]  /*3130*/  BRA `(.L_x_23) ;  /* 0x0000000000147947 */ /* 0x000fec0003800000 */
.L_x_17:
[----:B------:R-:W-:Y:S01]  /*3140*/  LOP3.LUT R0, R8, 0x80000000, R5, 0x48, !PT ;  /* 0x8000000008007812 */ /* 0x000fe200078e4805 */
[----:B------:R-:W-:Y:S06]  /*3150*/  BRA `(.L_x_23) ;  /* 0x00000000000c7947 */ /* 0x000fec0003800000 */
.L_x_16:
[----:B------:R-:W0:Y:S01]  /*3160*/  MUFU.RSQ R0, -QNAN ;  /* 0xffc0000000007908 */ /* 0x000e220000001400 */
[----:B------:R-:W-:Y:S05]  /*3170*/  BRA `(.L_x_23) ;  /* 0x0000000000047947 */ /* 0x000fea0003800000 */
.L_x_15:
[----:B------:R-:W-:-:S07]  /*3180*/  FADD.FTZ R0, R0, R3 ;  /* 0x0000000300007221 */ /* 0x000fce0000010000 */
.L_x_23:
[----:B------:R-:W-:Y:S05]  /*3190*/  BSYNC.RECONVERGENT B1 ;  /* 0x0000000000017941 */ /* 0x000fea0003800200 */
.L_x_13:
[----:B------:R-:W-:-:S04]  /*31a0*/  IMAD.MOV.U32 R5, RZ, RZ, 0x0 ;  /* 0x00000000ff057424 */ /* 0x000fc800078e00ff */
[----:B0-----:R-:W-:Y:S05]  /*31b0*/  RET.REL.NODEC R4 `(_Z24fusedBiasDropoutResidualPfPKfS1_S1_fmii) ;  /* 0xffffffcc04907950 */ /* 0x001fea0003c3ffff */
.L_x_24:
[----:B------:R-:W-:-:S00]  /*31c0*/  BRA `(.L_x_24) ;  /* 0xfffffffc00fc7947 */ /* 0x000fc0000383ffff */
[----:B------:R-:W-:-:S00]  /*31d0*/  NOP ;  /* 0x0000000000007918 */ /* 0x000fc00000000000 */
        /* <DEDUP_REMOVED lines=10> */
.L_x_50:


//--------------------- .text._Z20fusedDropoutResidualPfPKfS1_fmi --------------------------
	.section	.text._Z20fusedDropoutResidualPfPKfS1_fmi,"ax",@progbits
	.align	128
        .global         _Z20fusedDropoutResidualPfPKfS1_fmi
        .type           _Z20fusedDropoutResidualPfPKfS1_fmi,@function
        .size           _Z20fusedDropoutResidualPfPKfS1_fmi,(.L_x_51 - _Z20fusedDropoutResidualPfPKfS1_fmi)
        .other          _Z20fusedDropoutResidualPfPKfS1_fmi,@"STO_CUDA_ENTRY STV_DEFAULT"
_Z20fusedDropoutResidualPfPKfS1_fmi:
.text._Z20fusedDropoutResidualPfPKfS1_fmi:
[----:B------:R-:W0:Y:S01]  /*0000*/  LDC R1, c[0x0][0x37c] ;  /* 0x0000df00ff017b82 */ /* 0x000e220000000800 */
[----:B------:R-:W1:Y:S07]  /*0010*/  S2R R3, SR_TID.X ;  /* 0x0000000000037919 */ /* 0x000e6e0000002100 */
[----:B------:R-:W1:Y:S01]  /*0020*/  S2UR UR4, SR_CTAID.X ;  /* 0x00000000000479c3 */ /* 0x000e620000002500 */
[----:B------:R-:W2:Y:S01]  /*0030*/  LDCU UR5, c[0x0][0x3a8] ;  /* 0x00007500ff0577ac */ /* 0x000ea20008000800 */
[----:B0-----:R-:W-:-:S06]  /*0040*/  VIADD R1, R1, 0xffffffd0 ;  /* 0xffffffd001017836 */ /* 0x001fcc0000000000 */
[----:B------:R-:W1:Y:S02]  /*0050*/  LDC R10, c[0x0][0x360] ;  /* 0x0000d800ff0a7b82 */ /* 0x000e640000000800 */
[----:B-1----:R-:W-:-:S05]  /*0060*/  IMAD R10, R10, UR4, R3 ;  /* 0x000000040a0a7c24 */ /* 0x002fca000f8e0203 */
[----:B--2---:R-:W-:-:S13]  /*0070*/  ISETP.GE.AND P0, PT, R10, UR5, PT ;  /* 0x000000050a007c0c */ /* 0x004fda000bf06270 */
[----:B------:R-:W-:Y:S05]  /*0080*/  @P0 EXIT ;  /* 0x000000000000094d */ /* 0x000fea0003800000 */
[----:B------:R-:W0:Y:S01]  /*0090*/  LDC.64 R2, c[0x0][0x3a0] ;  /* 0x0000e800ff027b82 */ /* 0x000e220000000a00 */
[----:B------:R-:W-:Y:S01]  /*00a0*/  ISETP.NE.AND P0, PT, R10, RZ, PT ;  /* 0x000000ff0a00720c */ /* 0x000fe20003f05270 */
[----:B------:R-:W1:Y:S01]  /*00b0*/  LDCU.64 UR6, c[0x0][0x358] ;  /* 0x00006b00ff0677ac */ /* 0x000e620008000a00 */
[----:B------:R-:W-:Y:S01]  /*00c0*/  BSSY.RECONVERGENT B0, `(.L_x_25) ;  /* 0x000025e000007945 */ /* 0x000fe20003800200 */
[----:B0-----:R-:W-:Y:S02]  /*00d0*/  LOP3.LUT R0, R2, 0xaad26b49, RZ, 0x3c, !PT ;  /* 0xaad26b4902007812 */ /* 0x001fe400078e3cff */
[----:B------:R-:W-:-:S03]  /*00e0*/  LOP3.LUT R2, R3, 0xf7dcefdd, RZ, 0x3c, !PT ;  /* 0xf7dcefdd03027812 */ /* 0x000fc600078e3cff */
[----:B------:R-:W-:Y:S02]  /*00f0*/  IMAD R0, R0, 0x4182bed5, RZ ;  /* 0x4182bed500007824 */ /* 0x000fe400078e02ff */
[----:B------:R-:W-:Y:S02]  /*0100*/  IMAD R9, R2, -0x658354e5, RZ ;  /* 0x9a7cab1b02097824 */ /* 0x000fe400078e02ff */
[C---:B------:R-:W-:Y:S01]  /*0110*/  VIADD R5, R0.reuse, 0x583f19 ;  /* 0x00583f1900057836 */ /* 0x040fe20000000000 */
[C---:B------:R-:W-:Y:S01]  /*0120*/  LOP3.LUT R6, R0.reuse, 0x159a55e5, RZ, 0x3c, !PT ;  /* 0x159a55e500067812 */ /* 0x040fe200078e3cff */
[C---:B------:R-:W-:Y:S01]  /*0130*/  VIADD R3, R0.reuse, 0x75bcd15 ;  /* 0x075bcd1500037836 */ /* 0x040fe20000000000 */
[----:B------:R-:W-:Y:S01]  /*0140*/  IADD3 R2, PT, PT, R0, 0x64f0c9, R9 ;  /* 0x0064f0c900027810 */ /* 0x000fe20007ffe009 */
[C---:B------:R-:W-:Y:S01]  /*0150*/  VIADD R7, R9.reuse, 0x1f123bb5 ;  /* 0x1f123bb509077836 */ /* 0x040fe20000000000 */
[----:B------:R-:W-:Y:S02]  /*0160*/  LOP3.LUT R4, R9, 0x5491333, RZ, 0x3c, !PT ;  /* 0x0549133309047812 */ /* 0x000fe400078e3cff */
[----:B------:R-:W-:Y:S01]  /*0170*/  SHF.R.S32.HI R0, RZ, 0x1f, R10 ;  /* 0x0000001fff007819 */ /* 0x000fe2000001140a */
[----:B------:R0:W-:Y:S04]  /*0180*/  STL.64 [R1], R2 ;  /* 0x0000000201007387 */ /* 0x0001e80000100a00 */
[----:B------:R0:W-:Y:S04]  /*0190*/  STL.64 [R1+0x8], R6 ;  /* 0x0000080601007387 */ /* 0x0001e80000100a00 */
[----:B------:R0:W-:Y:S01]  /*01a0*/  STL.64 [R1+0x10], R4 ;  /* 0x0000100401007387 */ /* 0x0001e20000100a00 */
[----:B-1----:R-:W-:Y:S05]  /*01b0*/  @!P0 BRA `(.L_x_26) ;  /* 0x0000002400388947 */ /* 0x002fea0003800000 */
[----:B------:R-:W-:Y:S02]  /*01c0*/  IMAD.MOV.U32 R13, RZ, RZ, R0 ;  /* 0x000000ffff0d7224 */ /* 0x000fe400078e0000 */
[----:B------:R-:W-:Y:S02]  /*01d0*/  IMAD.MOV.U32 R11, RZ, RZ, RZ ;  /* 0x000000ffff0b7224 */ /* 0x000fe400078e00ff */
[----:B0-----:R-:W-:-:S07]  /*01e0*/  IMAD.MOV.U32 R2, RZ, RZ, R10 ;  /* 0x000000ffff027224 */ /* 0x001fce00078e000a */
.L_x_35:
[----:B------:R-:W-:Y:S01]  /*01f0*/  LOP3.LUT R0, R2, 0x3, RZ, 0xc0, !PT ;  /* 0x0000000302007812 */ /* 0x000fe200078ec0ff */
[----:B------:R-:W-:Y:S03]  /*0200*/  BSSY.RECONVERGENT B1, `(.L_x_27) ;  /* 0x0000243000017945 */ /* 0x000fe60003800200 */
[----:B------:R-:W-:-:S04]  /*0210*/  ISETP.NE.U32.AND P0, PT, R0, RZ, PT ;  /* 0x000000ff0000720c */ /* 0x000fc80003f05070 */
[----:B------:R-:W-:-:S13]  /*0220*/  ISETP.NE.AND.EX P0, PT, RZ, RZ, PT, P0 ;  /* 0x000000ffff00720c */ /* 0x000fda0003f05300 */
[----:B0-----:R-:W-:Y:S05]  /*0230*/  @!P0 BRA `(.L_x_28) ;  /* 0x0000002000fc8947 */ /* 0x001fea0003800000 */
[----:B------:R-:W0:Y:S01]  /*0240*/  LDC.64 R8, c[0x4][RZ] ;  /* 0x01000000ff087b82 */ /* 0x000e220000000a00 */
[----:B------:R-:W-:Y:S01]  /*0250*/  IMAD.MOV.U32 R0, RZ, RZ, RZ ;  /* 0x000000ffff007224 */ /* 0x000fe200078e00ff */
[----:B------:R-:W-:Y:S02]  /*0260*/  CS2R R4, SRZ ;  /* 0x0000000000047805 */ /* 0x000fe4000001ff00 */
[----:B------:R-:W-:Y:S01]  /*0270*/  CS2R R6, SRZ ;  /* 0x0000000000067805 */ /* 0x000fe2000001ff00 */
[----:B------:R-:W-:Y:S02]  /*0280*/  IMAD.MOV.U32 R3, RZ, RZ, RZ ;  /* 0x000000ffff037224 */ /* 0x000fe400078e00ff */
[----:B0-----:R-:W-:-:S07]  /*0290*/  IMAD.WIDE.U32 R8, R11, 0xc80, R8 ;  /* 0x00000c800b087825 */ /* 0x001fce00078e0008 */
.L_x_30:
[----:B------:R-:W-:-:S06]  /*02a0*/  IMAD R12, R0, 0x4, R1 ;  /* 0x00000004000c7824 */ /* 0x000fcc00078e0201 */
[----:B------:R-:W5:Y:S01]  /*02b0*/  LDL R12, [R12+0x4] ;  /* 0x000004000c0c7983 */ /* 0x000f620000100800 */
[----:B------:R-:W-:-:S05]  /*02c0*/  UMOV UR4, URZ ;  /* 0x000000ff00047c82 */ /* 0x000fca0008000000 */
.L_x_29:
        /* <DEDUP_REMOVED lines=17> */
[----:B------:R-:W4:Y:S04]  /*03e0*/  @P5 LDG.E.CONSTANT R25, desc[UR6][R14.64+0x70] ;  /* 0x000070060e195981 */ /* 0x000f28000c1e9900 */
[----:B------:R-:W4:Y:S01]  /*03f0*/  @P6 LDG.E.CONSTANT R28, desc[UR6][R14.64+0x88] ;  /* 0x000088060e1c6981 */ /* 0x000f22000c1e9900 */
[----:B--2---:R-:W-:-:S03]  /*0400*/  @!P0 LOP3.LUT R5, R5, R16, RZ, 0x3c, !PT ;  /* 0x0000001005058212 */ /* 0x004fc600078e3cff */
[----:B------:R-:W2:Y:S01]  /*0410*/  @!P0 LDG.E.CONSTANT R16, desc[UR6][R14.64] ;  /* 0x000000060e108981 */ /* 0x000ea2000c1e9900 */
[----:B---3--:R-:W-:-:S03]  /*0420*/  @P1 LOP3.LUT R5, R5, R18, RZ, 0x3c, !PT ;  /* 0x0000001205051212 */ /* 0x008fc600078e3cff */
[----:B------:R-:W3:Y:S01]  /*0430*/  @!P0 LDG.E.CONSTANT R18, desc[UR6][R14.64+0x8] ;  /* 0x000008060e128981 */ /* 0x000ee2000c1e9900 */
[----:B----4-:R-:W-:-:S03]  /*0440*/  @P2 LOP3.LUT R5, R5, R20, RZ, 0x3c, !PT ;  /* 0x0000001405052212 */ /* 0x010fc600078e3cff */
[----:B------:R-:W4:Y:S01]  /*0450*/  @P1 LDG.E.CONSTANT R20, desc[UR6][R14.64+0x14] ;  /* 0x000014060e141981 */ /* 0x000f22000c1e9900 */
[----:B------:R-:W-:-:S03]  /*0460*/  @P3 LOP3.LUT R5, R5, R24, RZ, 0x3c, !PT ;  /* 0x0000001805053212 */ /* 0x000fc600078e3cff */
[----:B------:R-:W4:Y:S01]  /*0470*/  @P5 LDG.E.CONSTANT R24, desc[UR6][R14.64+0x74] ;  /* 0x000074060e185981 */ /* 0x000f22000c1e9900 */
[----:B------:R-:W-:-:S03]  /*0480*/  @P4 LOP3.LUT R5, R5, R26, RZ, 0x3c, !PT ;  /* 0x0000001a05054212 */ /* 0x000fc600078e3cff */
[----:B------:R-:W4:Y:S01]  /*0490*/  @P3 LDG.E.CONSTANT R26, desc[UR6][R14.64+0x44] ;  /* 0x000044060e1a3981 */ /* 0x000f22000c1e9900 */
[----:B------:R-:W-:-:S03]  /*04a0*/  @!P0 LOP3.LUT R6, R6, R17, RZ, 0x3c, !PT ;  /* 0x0000001106068212 */ /* 0x000fc600078e3cff */
[----:B------:R-:W4:Y:S01]  /*04b0*/  @P1 LDG.E.CONSTANT R17, desc[UR6][R14.64+0x20] ;  /* 0x000020060e111981 */ /* 0x000f22000c1e9900 */
[----:B------:R-:W-:-:S03]  /*04c0*/  @!P0 LOP3.LUT R4, R4, R19, RZ, 0x3c, !PT ;  /* 0x0000001304048212 */ /* 0x000fc600078e3cff */
[----:B------:R-:W4:Y:S01]  /*04d0*/  @P2 LDG.E.CONSTANT R19, desc[UR6][R14.64+0x2c] ;  /* 0x00002c060e132981 */ /* 0x000f22000c1e9900 */
[----:B------:R-:W-:-:S03]  /*04e0*/  @P1 LOP3.LUT R6, R6, R21, RZ, 0x3c, !PT ;  /* 0x0000001506061212 */ /* 0x000fc600078e3cff */
[----:B------:R-:W4:Y:S01]  /*04f0*/  @P2 LDG.E.CONSTANT R21, desc[UR6][R14.64+0x34] ;  /* 0x000034060e152981 */ /* 0x000f22000c1e9900 */
[----:B--2---:R-:W-:-:S03]  /*0500*/  @!P0 LOP3.LUT R3, R3, R16, RZ, 0x3c, !PT ;  /* 0x0000001003038212 */ /* 0x004fc600078e3cff */
[----:B------:R-:W2:Y:S01]  /*0510*/  @P1 LDG.E.CONSTANT R16, desc[UR6][R14.64+0x1c] ;  /* 0x00001c060e101981 */ /* 0x000ea2000c1e9900 */
[----:B---3--:R-:W-:-:S03]  /*0520*/  @!P0 LOP3.LUT R7, R7, R18, RZ, 0x3c, !PT ;  /* 0x0000001207078212 */ /* 0x008fc600078e3cff */
[----:B------:R-:W3:Y:S01]  /*0530*/  @P2 LDG.E.CONSTANT R18, desc[UR6][R14.64+0x28] ;  /* 0x000028060e122981 */ /* 0x000ee2000c1e9900 */
[----:B----4-:R-:W-:-:S03]  /*0540*/  @P1 LOP3.LUT R3, R3, R20, RZ, 0x3c, !PT ;  /* 0x0000001403031212 */ /* 0x010fc600078e3cff */
[----:B------:R-:W4:Y:S01]  /*0550*/  @P2 LDG.E.CONSTANT R20, desc[UR6][R14.64+0x30] ;  /* 0x000030060e142981 */ /* 0x000f22000c1e9900 */
[----:B------:R-:W-:-:S03]  /*0560*/  @P5 LOP3.LUT R5, R5, R24, RZ, 0x3c, !PT ;  /* 0x0000001805055212 */ /* 0x000fc600078e3cff */
[----:B------:R-:W4:Y:S01]  /*0570*/  @P3 LDG.E.CONSTANT R24, desc[UR6][R14.64+0x3c] ;  /* 0x00003c060e183981 */ /* 0x000f22000c1e9900 */
[----:B------:R-:W-:-:S03]  /*0580*/  @P1 LOP3.LUT R4, R4, R17, RZ, 0x3c, !PT ;  /* 0x0000001104041212 */ /* 0x000fc600078e3cff */
[----:B------:R-:W4:Y:S01]  /*0590*/  @P3 LDG.E.CONSTANT R17, desc[UR6][R14.64+0x48] ;  /* 0x000048060e113981 */ /* 0x000f22000c1e9900 */
[----:B------:R-:W-:-:S03]  /*05a0*/  @P2 LOP3.LUT R6, R6, R19, RZ, 0x3c, !PT ;  /* 0x0000001306062212 */ /* 0x000fc600078e3cff */
[----:B------:R-:W4:Y:S01]  /*05b0*/  @P4 LDG.E.CONSTANT R19, desc[UR6][R14.64+0x54] ;  /* 0x000054060e134981 */ /* 0x000f22000c1e9900 */
[----:B------:R-:W-:Y:S02]  /*05c0*/  @P2 LOP3.LUT R4, R4, R21, RZ, 0x3c, !PT ;  /* 0x0000001504042212 */ /* 0x000fe400078e3cff */
[----:B------:R-:W-:Y:S01]  /*05d0*/  @P3 LOP3.LUT R6, R6, R23, RZ, 0x3c, !PT ;  /* 0x0000001706063212 */ /* 0x000fe200078e3cff */
        /* <DEDUP_REMOVED lines=10> */
[----:B------:R-:W-:Y:S02]  /*0680*/  LOP3.LUT P0, RZ, R22, 0x80, RZ, 0xc0, !PT ;  /* 0x0000008016ff7812 */ /* 0x000fe4000780c0ff */
[----:B------:R-:W-:Y:S02]  /*0690*/  @P3 LOP3.LUT R7, R7, R26, RZ, 0x3c, !PT ;  /* 0x0000001a07073212 */ /* 0x000fe400078e3cff */
[----:B------:R-:W-:Y:S02]  /*06a0*/  @P3 LOP3.LUT R4, R4, R17, RZ, 0x3c, !PT ;  /* 0x0000001104043212 */ /* 0x000fe400078e3cff */
        /* <DEDUP_REMOVED lines=17> */
[----:B------:R-:W-:Y:S02]  /*07c0*/  @P6 LOP3.LUT R5, R5, R28, RZ, 0x3c, !PT ;  /* 0x0000001c05056212 */ /* 0x000fe400078e3cff */
[----:B------:R-:W-:Y:S02]  /*07d0*/  @P6 LOP3.LUT R6, R6, R17, RZ, 0x3c, !PT ;  /* 0x0000001106066212 */ /* 0x000fe400078e3cff */
[----:B------:R-:W-:Y:S02]  /*07e0*/  @P6 LOP3.LUT R4, R4, R19, RZ, 0x3c, !PT ;  /* 0x0000001304046212 */ /* 0x000fe400078e3cff */
[----:B------:R-:W-:Y:S02]  /*07f0*/  @P0 LOP3.LUT R5, R5, R26, RZ, 0x3c, !PT ;  /* 0x0000001a05050212 */ /* 0x000fe400078e3cff */
[----:B------:R-:W-:-:S02]  /*0800*/  @P0 LOP3.LUT R6, R6, R21, RZ, 0x3c, !PT ;  /* 0x0000001506060212 */ /* 0x000fc400078e3cff */
[----:B------:R-:W-:Y:S02]  /*0810*/  @P0 LOP3.LUT R4, R4, R23, RZ, 0x3c, !PT ;  /* 0x0000001704040212 */ /* 0x000fe400078e3cff */
[----:B--2---:R-:W-:Y:S02]  /*0820*/  @P6 LOP3.LUT R3, R3, R16, RZ, 0x3c, !PT ;  /* 0x0000001003036212 */ /* 0x004fe400078e3cff */
[----:B---3--:R-:W-:Y:S02]  /*0830*/  @P6 LOP3.LUT R7, R7, R18, RZ, 0x3c, !PT ;  /* 0x0000001207076212 */ /* 0x008fe400078e3cff */
[----:B----4-:R-:W-:Y:S02]  /*0840*/  @P0 LOP3.LUT R3, R3, R20, RZ, 0x3c, !PT ;  /* 0x0000001403030212 */ /* 0x010fe400078e3cff */
        /* <DEDUP_REMOVED lines=72> */
[----:B------:R-:W-:-:S04]  /*0cd0*/  UIADD3 UR4, UPT, UPT, UR4, 0x10, URZ ;  /* 0x0000001004047890 */ /* 0x000fc8000fffe0ff */
[----:B------:R-:W-:Y:S01]  /*0ce0*/  UISETP.NE.AND UP0, UPT, UR4, 0x20, UPT ;  /* 0x000000200400788c */ /* 0x000fe2000bf05270 */
[----:B--2---:R-:W-:Y:S02]  /*0cf0*/  @P5 LOP3.LUT R5, R5, R18, RZ, 0x3c, !PT ;  /* 0x0000001205055212 */ /* 0x004fe400078e3cff */
[----:B---3--:R-:W-:Y:S02]  /*0d00*/  @P6 LOP3.LUT R6, R6, R19, RZ, 0x3c, !PT ;  /* 0x0000001306066212 */ /* 0x008fe400078e3cff */
[----:B----4-:R-:W-:Y:S02]  /*0d10*/  @P6 LOP3.LUT R3, R3, R20, RZ, 0x3c, !PT ;  /* 0x0000001403036212 */ /* 0x010fe400078e3cff */
[----:B------:R-:W-:Y:S02]  /*0d20*/  @P6 LOP3.LUT R4, R4, R21, RZ, 0x3c, !PT ;  /* 0x0000001504046212 */ /* 0x000fe400078e3cff */
[----:B------:R-:W-:Y:S02]  /*0d30*/  @P6 LOP3.LUT R7, R7, R22, RZ, 0x3c, !PT ;  /* 0x0000001607076212 */ /* 0x000fe400078e3cff */
[----:B------:R-:W-:-:S02]  /*0d40*/  @P6 LOP3.LUT R5, R5, R16, RZ, 0x3c, !PT ;  /* 0x0000001005056212 */ /* 0x000fc400078e3cff */
[----:B------:R-:W-:Y:S02]  /*0d50*/  @P0 LOP3.LUT R3, R3, R24, RZ, 0x3c, !PT ;  /* 0x0000001803030212 */ /* 0x000fe400078e3cff */
[----:B------:R-:W-:Y:S02]  /*0d60*/  @P0 LOP3.LUT R5, R5, R28, RZ, 0x3c, !PT ;  /* 0x0000001c05050212 */ /* 0x000fe400078e3cff */
[----:B------:R-:W-:Y:S02]  /*0d70*/  @P0 LOP3.LUT R7, R7, R26, RZ, 0x3c, !PT ;  /* 0x0000001a07070212 */ /* 0x000fe400078e3cff */
[----:B------:R-:W-:Y:S02]  /*0d80*/  @P0 LOP3.LUT R4, R4, R23, RZ, 0x3c, !PT ;  /* 0x0000001704040212 */ /* 0x000fe400078e3cff */
[----:B------:R-:W-:Y:S01]  /*0d90*/  @P0 LOP3.LUT R6, R6, R17, RZ, 0x3c, !PT ;  /* 0x0000001106060212 */ /* 0x000fe200078e3cff */
        /* <DEDUP_REMOVED lines=12> */
[----:B------:R-:W-:Y:S01]  /*0e60*/  IMAD.MOV.U32 R0, RZ, RZ, RZ ;  /* 0x000000ffff007224 */ /* 0x000fe200078e00ff */
[----:B------:R-:W-:Y:S01]  /*0e70*/  CS2R R6, SRZ ;  /* 0x0000000000067805 */ /* 0x000fe2000001ff00 */
[----:B------:R-:W-:Y:S02]  /*0e80*/  IMAD.MOV.U32 R4, RZ, RZ, RZ ;  /* 0x000000ffff047224 */ /* 0x000fe400078e00ff */
[----:B------:R-:W-:Y:S02]  /*0e90*/  IMAD.MOV.U32 R3, RZ, RZ, RZ ;  /* 0x000000ffff037224 */ /* 0x000fe400078e00ff */
[----:B------:R-:W-:-:S07]  /*0ea0*/  IMAD.U32 R5, RZ, RZ, UR4 ;  /* 0x00000004ff057e24 */ /* 0x000fce000f8e00ff */
.L_x_32:
[----:B------:R-:W-:-:S06]  /*0eb0*/  IMAD R12, R0, 0x4, R1 ;  /* 0x00000004000c7824 */ /* 0x000fcc00078e0201 */
[----:B------:R-:W5:Y:S01]  /*0ec0*/  LDL R12, [R12+0x4] ;  /* 0x000004000c0c7983 */ /* 0x000f620000100800 */
[----:B------:R-:W-:-:S05]  /*0ed0*/  UMOV UR4, URZ ;  /* 0x000000ff00047c82 */ /* 0x000fca0008000000 */
.L_x_31:
        /* <DEDUP_REMOVED lines=185> */
[----:B------:R-:W-:Y:S01]  /*1a70*/  IMAD.MOV.U32 R0, RZ, RZ, RZ ;  /* 0x000000ffff007224 */ /* 0x000fe200078e00ff */
[----:B------:R-:W-:Y:S01]  /*1a80*/  CS2R R6, SRZ ;  /* 0x0000000000067805 */ /* 0x000fe2000001ff00 */
[----:B------:R-:W-:Y:S02]  /*1a90*/  IMAD.MOV.U32 R4, RZ, RZ, RZ ;  /* 0x000000ffff047224 */ /* 0x000fe400078e00ff */
[----:B------:R-:W-:Y:S02]  /*1aa0*/  IMAD.MOV.U32 R3, RZ, RZ, RZ ;  /* 0x000000ffff037224 */ /* 0x000fe400078e00ff */
[----:B------:R-:W-:-:S07]  /*1ab0*/  IMAD.U32 R5, RZ, RZ, UR4 ;  /* 0x00000004ff057e24 */ /* 0x000fce000f8e00ff */
.L_x_34:
[----:B------:R-:W-:-:S06]  /*1ac0*/  IMAD R12, R0, 0x4, R1 ;  /* 0x00000004000c7824 */ /* 0x000fcc00078e0201 */
[----:B------:R-:W5:Y:S01]  /*1ad0*/  LDL R12, [R12+0x4] ;  /* 0x000004000c0c7983 */ /* 0x000f620000100800 */
[----:B------:R-:W-:-:S05]  /*1ae0*/  UMOV UR4, URZ ;  /* 0x000000ff00047c82 */ /* 0x000fca0008000000 */
.L_x_33:
        /* <DEDUP_REMOVED lines=177> */
[----:B------:R0:W-:Y:S04]  /*2600*/  STL.64 [R1+0x8], R6 ;  /* 0x0000080601007387 */ /* 0x0001e80000100a00 */
[----:B------:R0:W-:Y:S04]  /*2610*/  STL [R1+0x4], R3 ;  /* 0x0000040301007387 */ /* 0x0001e80000100800 */
[----:B------:R0:W-:Y:S02]  /*2620*/  STL.64 [R1+0x10], R4 ;  /* 0x0000100401007387 */ /* 0x0001e40000100a00 */
.L_x_28:
[----:B------:R-:W-:Y:S05]  /*2630*/  BSYNC.RECONVERGENT B1 ;  /* 0x0000000000017941 */ /* 0x000fea0003800200 */
.L_x_27:
[C---:B------:R-:W-:Y:S01]  /*2640*/  ISETP.GT.U32.AND P0, PT, R2.reuse, 0x3, PT ;  /* 0x000000030200780c */ /* 0x040fe20003f04070 */
[----:B------:R-:W-:Y:S01]  /*2650*/  VIADD R11, R11, 0x1 ;  /* 0x000000010b0b7836 */ /* 0x000fe20000000000 */
[--C-:B------:R-:W-:Y:S02]  /*2660*/  SHF.R.U64 R2, R2, 0x2, R13.reuse ;  /* 0x0000000202027819 */ /* 0x100fe4000000120d */
[----:B------:R-:W-:Y:S02]  /*2670*/  ISETP.GT.U32.AND.EX P0, PT, R13, RZ, PT, P0 ;  /* 0x000000ff0d00720c */ /* 0x000fe40003f04100 */
[----:B------:R-:W-:-:S11]  /*2680*/  SHF.R.U32.HI R13, RZ, 0x2, R13 ;  /* 0x00000002ff0d7819 */ /* 0x000fd6000001160d */
[----:B------:R-:W-:Y:S05]  /*2690*/  @P0 BRA `(.L_x_35) ;  /* 0xffffffd800d40947 */ /* 0x000fea000383ffff */
.L_x_26:
[----:B------:R-:W-:Y:S05]  /*26a0*/  BSYNC.RECONVERGENT B0 ;  /* 0x0000000000007941 */ /* 0x000fea0003800200 */
.L_x_25:
[----:B------:R-:W1:Y:S01]  /*26b0*/  LDCU.64 UR4, c[0x0][0x388] ;  /* 0x00007100ff0477ac */ /* 0x000e620008000a00 */
[C---:B0-----:R-:W-:Y:S01]  /*26c0*/  IMAD.SHL.U32 R2, R10.reuse, 0x4, RZ ;  /* 0x000000040a027824 */ /* 0x041fe200078e00ff */
[----:B------:R-:W-:Y:S01]  /*26d0*/  SHF.R.S32.HI R7, RZ, 0x1f, R10 ;  /* 0x0000001fff077819 */ /* 0x000fe2000001140a */
[----:B------:R-:W0:Y:S03]  /*26e0*/  LDC.64 R12, c[0x0][0x3a0] ;  /* 0x0000e800ff0c7b82 */ /* 0x000e260000000a00 */
[----:B------:R-:W-:-:S05]  /*26f0*/  SHF.L.U64.HI R10, R10, 0x2, R7 ;  /* 0x000000020a0a7819 */ /* 0x000fca0000010207 */
[----:B------:R-:W2:Y:S01]  /*2700*/  LDC R9, c[0x0][0x398] ;  /* 0x0000e600ff097b82 */ /* 0x000ea20000000800 */
[----:B-1----:R-:W-:-:S04]  /*2710*/  IADD3 R6, P0, PT, R2, UR4, RZ ;  /* 0x0000000402067c10 */ /* 0x002fc8000ff1e0ff */
[----:B------:R-:W-:-:S05]  /*2720*/  IADD3.X R7, PT, PT, R10, UR5, RZ, P0, !PT ;  /* 0x000000050a077c10 */ /* 0x000fca00087fe4ff */
[----:B------:R1:W3:Y:S01]  /*2730*/  LDG.E.CONSTANT R0, desc[UR6][R6.64] ;  /* 0x0000000606007981 */ /* 0x0002e2000c1e9900 */
[----:B------:R-:W-:Y:S01]  /*2740*/  SHF.R.U32.HI R4, RZ, 0x2, R3 ;  /* 0x00000002ff047819 */ /* 0x000fe20000011603 */
[----:B------:R-:W-:Y:S01]  /*2750*/  BSSY.RECONVERGENT B0, `(.L_x_36) ;  /* 0x000001d000007945 */ /* 0x000fe20003800200 */
[----:B0-----:R-:W-:Y:S02]  /*2760*/  LOP3.LUT R12, R12, 0xaad26b49, RZ, 0x3c, !PT ;  /* 0xaad26b490c0c7812 */ /* 0x001fe400078e3cff */
[----:B------:R-:W-:Y:S01]  /*2770*/  LOP3.LUT R4, R4, R3, RZ, 0x3c, !PT ;  /* 0x0000000304047212 */ /* 0x000fe200078e3cff */
[----:B------:R-:W-:Y:S01]  /*2780*/  IMAD.SHL.U32 R3, R5, 0x10, RZ ;  /* 0x0000001005037824 */ /* 0x000fe200078e00ff */
[----:B------:R-:W-:Y:S01]  /*2790*/  LOP3.LUT R13, R13, 0xf7dcefdd, RZ, 0x3c, !PT ;  /* 0xf7dcefdd0d0d7812 */ /* 0x000fe200078e3cff */
[----:B------:R-:W-:Y:S02]  /*27a0*/  IMAD R12, R12, 0x4182bed5, RZ ;  /* 0x4182bed50c0c7824 */ /* 0x000fe400078e02ff */
[----:B------:R-:W-:-:S02]  /*27b0*/  IMAD.SHL.U32 R8, R4, 0x2, RZ ;  /* 0x0000000204087824 */ /* 0x000fc400078e00ff */
[----:B------:R-:W-:-:S03]  /*27c0*/  IMAD R13, R13, -0x658354e5, RZ ;  /* 0x9a7cab1b0d0d7824 */ /* 0x000fc600078e02ff */
[----:B------:R-:W-:Y:S01]  /*27d0*/  LOP3.LUT R8, R4, R8, R3, 0x96, !PT ;  /* 0x0000000804087212 */ /* 0x000fe200078e9603 */
[----:B--2---:R-:W-:Y:S01]  /*27e0*/  FADD R3, -R9, 1 ;  /* 0x3f80000009037421 */ /* 0x004fe20000000100 */
[----:B------:R-:W-:Y:S02]  /*27f0*/  IADD3 R13, PT, PT, R12, 0x64f0c9, R13 ;  /* 0x0064f0c90c0d7810 */ /* 0x000fe40007ffe00d */
[----:B------:R-:W-:Y:S01]  /*2800*/  LOP3.LUT R8, R8, R5, RZ, 0x3c, !PT ;  /* 0x0000000508087212 */ /* 0x000fe200078e3cff */
[----:B------:R-:W-:Y:S01]  /*2810*/  IMAD.MOV.U32 R5, RZ, RZ, 0x2f800000 ;  /* 0x2f800000ff057424 */ /* 0x000fe200078e00ff */
[----:B------:R-:W1:Y:S02]  /*2820*/  MUFU.RCP R4, R3 ;  /* 0x0000000300047308 */ /* 0x000e640000001000 */
[----:B------:R-:W-:-:S04]  /*2830*/  IADD3 R8, PT, PT, R13, 0x587c5, R8 ;  /* 0x000587c50d087810 */ /* 0x000fc80007ffe008 */
[----:B------:R-:W-:-:S05]  /*2840*/  I2FP.F32.U32 R8, R8 ;  /* 0x0000000800087245 */ /* 0x000fca0000201000 */
[----:B------:R-:W-:-:S05]  /*2850*/  FFMA R8, R8, R5, 1.1641532182693481445e-10 ;  /* 0x2f00000008087423 */ /* 0x000fca0000000005 */
[----:B------:R-:W-:Y:S01]  /*2860*/  FSET.BF.GT.AND R5, R8, R9, PT ;  /* 0x000000090805720a */ /* 0x000fe20003804000 */
[----:B-1----:R-:W-:-:S04]  /*2870*/  FFMA R7, -R3, R4, 1 ;  /* 0x3f80000003077423 */ /* 0x002fc80000000104 */
[----:B------:R-:W-:Y:S01]  /*2880*/  FFMA R7, R4, R7, R4 ;  /* 0x0000000704077223 */ /* 0x000fe20000000004 */
[----:B---3--:R-:W-:-:S04]  /*2890*/  FMUL R0, R0, R5 ;  /* 0x0000000500007220 */ /* 0x008fc80000400000 */
[----:B------:R-:W0:Y:S01]  /*28a0*/  FCHK P0, R0, R3 ;  /* 0x0000000300007302 */ /* 0x000e220000000000 */
[----:B------:R-:W-:-:S04]  /*28b0*/  FFMA R4, R0, R7, RZ ;  /* 0x0000000700047223 */ /* 0x000fc800000000ff */
[----:B------:R-:W-:-:S04]  /*28c0*/  FFMA R5, -R3, R4, R0 ;  /* 0x0000000403057223 */ /* 0x000fc80000000100 */
[----:B------:R-:W-:Y:S01]  /*28d0*/  FFMA R7, R7, R5, R4 ;  /* 0x0000000507077223 */ /* 0x000fe20000000004 */
[----:B0-----:R-:W-:Y:S06]  /*28e0*/  @!P0 BRA `(.L_x_37) ;  /* 0x00000000000c8947 */ /* 0x001fec0003800000 */
[----:B------:R-:W-:-:S07]  /*28f0*/  MOV R4, 0x2910 ;  /* 0x0000291000047802 */ /* 0x000fce0000000f00 */
[----:B------:R-:W-:Y:S05]  /*2900*/  CALL.REL.NOINC `($__internal_1_$__cuda_sm3x_div_rn_noftz_f32_slowpath) ;  /* 0x0000000000307944 */ /* 0x000fea0003c00000 */
[----:B------:R-:W-:-:S07]  /*2910*/  IMAD.MOV.U32 R7, RZ, RZ, R0 ;  /* 0x000000ffff077224 */ /* 0x000fce00078e0000 */
.L_x_37:
[----:B------:R-:W-:Y:S05]  /*2920*/  BSYNC.RECONVERGENT B0 ;  /* 0x0000000000007941 */ /* 0x000fea0003800200 */
.L_x_36:
        /* <DEDUP_REMOVED lines=10> */
        .weak           $__internal_1_$__cuda_sm3x_div_rn_noftz_f32_slowpath
        .type           $__internal_1_$__cuda_sm3x_div_rn_noftz_f32_slowpath,@function
        .size           $__internal_1_$__cuda_sm3x_div_rn_noftz_f32_slowpath,(.L_x_51 - $__internal_1_$__cuda_sm3x_div_rn_noftz_f32_slowpath)
$__internal_1_$__cuda_sm3x_div_rn_noftz_f32_slowpath:
        /* <DEDUP_REMOVED lines=36> */
.L_x_39:
        /* <DEDUP_REMOVED lines=51> */
.L_x_46:
[----:B------:R-:W-:-:S04]  /*2f40*/  LOP3.LUT R0, R0, 0x80000000, RZ, 0xc0, !PT ;  /* 0x8000000000007812 */ /* 0x000fc800078ec0ff */
[----:B------:R-:W-:Y:S01]  /*2f50*/  LOP3.LUT R0, R0, 0x7f800000, RZ, 0xfc, !PT ;  /* 0x7f80000000007812 */ /* 0x000fe200078efcff */
[----:B------:R-:W-:Y:S06]  /*2f60*/  BRA `(.L_x_47) ;  /* 0x0000000000047947 */ /* 0x000fec0003800000 */
.L_x_45:
[----:B------:R-:W-:-:S07]  /*2f70*/  IMAD R0, R6, 0x800000, R0 ;  /* 0x0080000006007824 */ /* 0x000fce00078e0200 */
.L_x_47:
[----:B------:R-:W-:Y:S05]  /*2f80*/  BSYNC.RECONVERGENT B2 ;  /* 0x0000000000027941 */ /* 0x000fea0003800200 */
.L_x_44:
[----:B------:R-:W-:Y:S05]  /*2f90*/  BRA `(.L_x_48) ;  /* 0x0000000000207947 */ /* 0x000fea0003800000 */
.L_x_43:
[----:B------:R-:W-:-:S04]  /*2fa0*/  LOP3.LUT R0, R8, 0x80000000, R5, 0x48, !PT ;  /* 0x8000000008007812 */ /* 0x000fc800078e4805 */
[----:B------:R-:W-:Y:S01]  /*2fb0*/  LOP3.LUT R0, R0, 0x7f800000, RZ, 0xfc, !PT ;  /* 0x7f80000000007812 */ /* 0x000fe200078efcff */
[----:B------:R-:W-:Y:S06]  /*2fc0*/  BRA `(.L_x_48) ;  /* 0x0000000000147947 */ /* 0x000fec0003800000 */
.L_x_42:
[----:B------:R-:W-:Y:S01]  /*2fd0*/  LOP3.LUT R0, R8, 0x80000000, R5, 0x48, !PT ;  /* 0x8000000008007812 */ /* 0x000fe200078e4805 */
[----:B------:R-:W-:Y:S06]  /*2fe0*/  BRA `(.L_x_48) ;  /* 0x00000000000c7947 */ /* 0x000fec0003800000 */
.L_x_41:
[----:B------:R-:W0:Y:S01]  /*2ff0*/  MUFU.RSQ R0, -QNAN ;  /* 0xffc0000000007908 */ /* 0x000e220000001400 */
[----:B------:R-:W-:Y:S05]  /*3000*/  BRA `(.L_x_48) ;  /* 0x0000000000047947 */ /* 0x000fea0003800000 */
.L_x_40:
[----:B------:R-:W-:-:S07]  /*3010*/  FADD.FTZ R0, R0, R3 ;  /* 0x0000000300007221 */ /* 0x000fce0000010000 */
.L_x_48:
[----:B------:R-:W-:Y:S05]  /*3020*/  BSYNC.RECONVERGENT B1 ;  /* 0x0000000000017941 */ /* 0x000fea0003800200 */
.L_x_38:
[----:B------:R-:W-:-:S04]  /*3030*/  IMAD.MOV.U32 R5, RZ, RZ, 0x0 ;  /* 0x00000000ff057424 */ /* 0x000fc800078e00ff */
[----:B0-----:R-:W-:Y:S05]  /*3040*/  RET.REL.NODEC R4 `(_Z20fusedDropoutResidualPfPKfS1_fmi) ;  /* 0xffffffcc04ec7950 */ /* 0x001fea0003c3ffff */
.L_x_49:
        /* <DEDUP_REMOVED lines=11> */
.L_x_51:


//--------------------- .nv.global.init           --------------------------
	.section	.nv.global.init,"aw",@progbits
	.align	4
.nv.global.init:
	.type		mrg32k3aM1SubSeq,@object
	.size		mrg32k3aM1SubSeq,(mrg32k3aM2SubSeq - mrg32k3aM1SubSeq)
mrg32k3aM1SubSeq:
        /*0000*/ 	.byte	0x0b, 0xcc, 0xee, 0x04, 0x73, 0x29, 0x8b, 0x6f, 0xf6, 0x53, 0x03, 0xf6, 0x23, 0xf6, 0xea, 0xda
        /* <DEDUP_REMOVED lines=125> */
	.type		mrg32k3aM2SubSeq,@object
	.size		mrg32k3aM2SubSeq,(mrg32k3aM1 - mrg32k3aM2SubSeq)
mrg32k3aM2SubSeq:
        /* <DEDUP_REMOVED lines=126> */
	.type		mrg32k3aM1,@object
	.size		mrg32k3aM1,(mrg32k3aM1Seq - mrg32k3aM1)
mrg32k3aM1:
        /* <DEDUP_REMOVED lines=144> */
	.type		mrg32k3aM1Seq,@object
	.size		mrg32k3aM1Seq,(mrg32k3aM2 - mrg32k3aM1Seq)
mrg32k3aM1Seq:
        /* <DEDUP_REMOVED lines=144> */
	.type		mrg32k3aM2,@object
	.size		mrg32k3aM2,(mrg32k3aM2Seq - mrg32k3aM2)
mrg32k3aM2:
        /* <DEDUP_REMOVED lines=144> */
	.type		mrg32k3aM2Seq,@object
	.size		mrg32k3aM2Seq,(precalc_xorwow_matrix - mrg32k3aM2Seq)
mrg32k3aM2Seq:
        /* <DEDUP_REMOVED lines=144> */
	.type		precalc_xorwow_matrix,@object
	.size		precalc_xorwow_matrix,(precalc_xorwow_offset_matrix - precalc_xorwow_matrix)
precalc_xorwow_matrix:
        /* <DEDUP_REMOVED lines=6400> */
	.type		precalc_xorwow_offset_matrix,@object
	.size		precalc_xorwow_offset_matrix,(.L_1 - precalc_xorwow_offset_matrix)
precalc_xorwow_offset_matrix:
        /* <DEDUP_REMOVED lines=6400> */
.L_1:


//--------------------- .nv.shared.reserved.0     --------------------------
	.section	.nv.shared.reserved.0,"aw",@nobits
	.weak		__nv_reservedSMEM_offset_0_alias
	.size		__nv_reservedSMEM_offset_0_alias, 0, 64
	.other		__nv_reservedSMEM_offset_0_alias,@"STO_CUDA_RESERVED_SHARED STV_DEFAULT"
__nv_reservedSMEM_offset_0_alias:
	.zero		0
	.zero		64


//--------------------- .nv.constant0._Z24fusedBiasDropoutResidualPfPKfS1_S1_fmii --------------------------
	.section	.nv.constant0._Z24fusedBiasDropoutResidualPfPKfS1_S1_fmii,"a",@progbits
	.sectionflags	@""
	.align	4
.nv.constant0._Z24fusedBiasDropoutResidualPfPKfS1_S1_fmii:
	.zero		952


//--------------------- .nv.constant0._Z20fusedDropoutResidualPfPKfS1_fmi --------------------------
	.section	.nv.constant0._Z20fusedDropoutResidualPfPKfS1_fmi,"a",@progbits
	.sectionflags	@""
	.align	4
.nv.constant0._Z20fusedDropoutResidualPfPKfS1_fmi:
	.zero		940


//--------------------- SYMBOLS --------------------------

	.type		.nv.reservedSmem.offset0,@object
	.size		.nv.reservedSmem.offset0,0x4
